//
// Generated by NVIDIA NVVM Compiler
//
// Compiler Build ID: CL-36424714
// Cuda compilation tools, release 13.0, V13.0.88
// Based on NVVM 20.0.0
//

.version 9.0
.target sm_100
.address_size 64

	// .globl	_Z9calc_termPdS_i
.extern .func  (.param .b32 func_retval0) vprintf
(
	.param .b64 vprintf_param_0,
	.param .b64 vprintf_param_1
)
;
.func  (.param .align 16 .b8 func_retval0[16]) __internal_trig_reduction_slowpathd
(
	.param .b64 __internal_trig_reduction_slowpathd_param_0
)
;
.func  (.param .b64 func_retval0) __internal_accurate_pow
(
	.param .b64 __internal_accurate_pow_param_0
)
;
.global .align 1 .b8 $str[4] = {37, 102, 32};
.global .align 1 .b8 $str$1[2] = {10};
.global .align 1 .b8 $str$2[3] = {10, 10};
.global .align 8 .b8 __cudart_i2opi_d[144] = {8, 93, 141, 31, 177, 95, 251, 107, 234, 146, 82, 138, 247, 57, 7, 61, 123, 241, 229, 235, 199, 186, 39, 117, 45, 234, 95, 158, 102, 63, 70, 79, 183, 9, 203, 39, 207, 126, 54, 109, 31, 109, 10, 90, 139, 17, 47, 239, 15, 152, 5, 222, 255, 151, 248, 31, 59, 40, 249, 189, 139, 95, 132, 156, 244, 57, 83, 131, 57, 214, 145, 57, 65, 126, 95, 180, 38, 112, 156, 233, 132, 68, 187, 46, 245, 53, 130, 232, 62, 167, 41, 177, 28, 235, 29, 254, 28, 146, 209, 9, 234, 46, 73, 6, 224, 210, 77, 66, 58, 110, 36, 183, 97, 197, 187, 222, 171, 99, 81, 254, 65, 144, 67, 60, 153, 149, 98, 219, 192, 221, 52, 245, 209, 87, 39, 252, 41, 21, 68, 78, 110, 131, 249, 162};
.global .align 16 .b8 __cudart_sin_cos_coeffs[128] = {70, 210, 176, 44, 241, 229, 90, 190, 146, 227, 172, 105, 227, 29, 199, 62, 161, 98, 219, 25, 160, 1, 42, 191, 24, 8, 17, 17, 17, 17, 129, 63, 84, 85, 85, 85, 85, 85, 197, 191, 0, 0, 0, 0, 0, 0, 0, 0, 0, 0, 0, 0, 0, 0, 0, 0, 100, 129, 253, 32, 131, 255, 168, 189, 40, 133, 239, 193, 167, 238, 33, 62, 217, 230, 6, 142, 79, 126, 146, 190, 233, 188, 221, 25, 160, 1, 250, 62, 71, 93, 193, 22, 108, 193, 86, 191, 81, 85, 85, 85, 85, 85, 165, 63, 0, 0, 0, 0, 0, 0, 224, 191, 0, 0, 0, 0, 0, 0, 240, 63};

.visible .entry _Z9calc_termPdS_i(
	.param .u64 .ptr .align 1 _Z9calc_termPdS_i_param_0,
	.param .u64 .ptr .align 1 _Z9calc_termPdS_i_param_1,
	.param .u32 _Z9calc_termPdS_i_param_2
)
{
	.reg .pred 	%p<12>;
	.reg .b32 	%r<34>;
	.reg .b64 	%rd<17>;
	.reg .b64 	%fd<84>;

	ld.param.u64 	%rd2, [_Z9calc_termPdS_i_param_0];
	ld.param.u64 	%rd1, [_Z9calc_termPdS_i_param_1];
	ld.param.u32 	%r13, [_Z9calc_termPdS_i_param_2];
	cvta.to.global.u64 	%rd3, %rd2;
	mov.u32 	%r1, %ctaid.x;
	mov.u32 	%r2, %tid.x;
	add.s32 	%r14, %r2, 1;
	mul.wide.u32 	%rd4, %r1, 8;
	add.s64 	%rd5, %rd3, %rd4;
	ld.global.f64 	%fd1, [%rd5];
	cvt.rn.f64.u32 	%fd2, %r14;
	mul.f64 	%fd3, %fd2, 0d400921FB54442EEA;
	setp.neu.f64 	%p1, %fd3, 0d7FF0000000000000;
	@%p1 bra 	$L__BB0_2;
	mov.f64 	%fd22, 0d0000000000000000;
	mov.f64 	%fd23, 0d7FF0000000000000;
	mul.rn.f64 	%fd81, %fd23, %fd22;
	mov.b32 	%r31, 1;
	bra.uni 	$L__BB0_5;
$L__BB0_2:
	mul.f64 	%fd17, %fd3, 0d3FE45F306DC9C883;
	cvt.rni.s32.f64 	%r30, %fd17;
	cvt.rn.f64.s32 	%fd18, %r30;
	fma.rn.f64 	%fd19, %fd18, 0dBFF921FB54442D18, %fd3;
	fma.rn.f64 	%fd20, %fd18, 0dBC91A62633145C00, %fd19;
	fma.rn.f64 	%fd81, %fd18, 0dB97B839A252049C0, %fd20;
	setp.ltu.f64 	%p2, %fd3, 0d41E0000000000000;
	@%p2 bra 	$L__BB0_4;
	{ // callseq 0, 0
	.param .b64 param0;
	st.param.f64 	[param0], %fd3;
	.param .align 16 .b8 retval0[16];
	call.uni (retval0), 
	__internal_trig_reduction_slowpathd, 
	(
	param0
	);
	ld.param.f64 	%fd81, [retval0];
	ld.param.b32 	%r30, [retval0+8];
	} // callseq 0
$L__BB0_4:
	add.s32 	%r31, %r30, 1;
$L__BB0_5:
	shl.b32 	%r17, %r31, 6;
	cvt.u64.u32 	%rd6, %r17;
	and.b64  	%rd7, %rd6, 64;
	mov.u64 	%rd8, __cudart_sin_cos_coeffs;
	add.s64 	%rd9, %rd8, %rd7;
	mul.rn.f64 	%fd24, %fd81, %fd81;
	and.b32  	%r18, %r31, 1;
	setp.eq.b32 	%p3, %r18, 1;
	selp.f64 	%fd25, 0dBDA8FF8320FD8164, 0d3DE5DB65F9785EBA, %p3;
	ld.global.nc.v2.f64 	{%fd26, %fd27}, [%rd9];
	fma.rn.f64 	%fd28, %fd25, %fd24, %fd26;
	fma.rn.f64 	%fd29, %fd28, %fd24, %fd27;
	ld.global.nc.v2.f64 	{%fd30, %fd31}, [%rd9+16];
	fma.rn.f64 	%fd32, %fd29, %fd24, %fd30;
	fma.rn.f64 	%fd33, %fd32, %fd24, %fd31;
	ld.global.nc.v2.f64 	{%fd34, %fd35}, [%rd9+32];
	fma.rn.f64 	%fd36, %fd33, %fd24, %fd34;
	fma.rn.f64 	%fd37, %fd36, %fd24, %fd35;
	fma.rn.f64 	%fd38, %fd37, %fd81, %fd81;
	fma.rn.f64 	%fd39, %fd37, %fd24, 0d3FF0000000000000;
	selp.f64 	%fd40, %fd39, %fd38, %p3;
	and.b32  	%r19, %r31, 2;
	setp.eq.s32 	%p4, %r19, 0;
	mov.f64 	%fd41, 0d0000000000000000;
	sub.f64 	%fd42, %fd41, %fd40;
	selp.f64 	%fd43, %fd40, %fd42, %p4;
	mul.f64 	%fd44, %fd43, 0dC034000000000000;
	{
	.reg .b32 %temp; 
	mov.b64 	{%temp, %r20}, %fd2;
	}
	mov.f64 	%fd45, 0d4000000000000000;
	{
	.reg .b32 %temp; 
	mov.b64 	{%temp, %r21}, %fd45;
	}
	and.b32  	%r23, %r21, 2146435072;
	setp.eq.s32 	%p5, %r23, 1062207488;
	{ // callseq 1, 0
	.param .b64 param0;
	st.param.f64 	[param0], %fd2;
	.param .b64 retval0;
	call.uni (retval0), 
	__internal_accurate_pow, 
	(
	param0
	);
	ld.param.f64 	%fd46, [retval0];
	} // callseq 1
	setp.lt.s32 	%p6, %r20, 0;
	neg.f64 	%fd48, %fd46;
	selp.f64 	%fd49, %fd48, %fd46, %p5;
	selp.f64 	%fd50, %fd49, %fd46, %p6;
	setp.eq.s32 	%p7, %r2, 0;
	mul.f64 	%fd51, %fd50, 0d4008000000000000;
	selp.f64 	%fd52, 0d4008000000000000, %fd51, %p7;
	div.rn.f64 	%fd9, %fd44, %fd52;
	mul.f64 	%fd10, %fd1, %fd2;
	abs.f64 	%fd11, %fd10;
	setp.neu.f64 	%p8, %fd11, 0d7FF0000000000000;
	@%p8 bra 	$L__BB0_7;
	mov.f64 	%fd58, 0d0000000000000000;
	mul.rn.f64 	%fd83, %fd10, %fd58;
	mov.b32 	%r33, 1;
	bra.uni 	$L__BB0_10;
$L__BB0_7:
	mul.f64 	%fd53, %fd10, 0d3FE45F306DC9C883;
	cvt.rni.s32.f64 	%r32, %fd53;
	cvt.rn.f64.s32 	%fd54, %r32;
	fma.rn.f64 	%fd55, %fd54, 0dBFF921FB54442D18, %fd10;
	fma.rn.f64 	%fd56, %fd54, 0dBC91A62633145C00, %fd55;
	fma.rn.f64 	%fd83, %fd54, 0dB97B839A252049C0, %fd56;
	setp.ltu.f64 	%p9, %fd11, 0d41E0000000000000;
	@%p9 bra 	$L__BB0_9;
	{ // callseq 2, 0
	.param .b64 param0;
	st.param.f64 	[param0], %fd10;
	.param .align 16 .b8 retval0[16];
	call.uni (retval0), 
	__internal_trig_reduction_slowpathd, 
	(
	param0
	);
	ld.param.f64 	%fd83, [retval0];
	ld.param.b32 	%r32, [retval0+8];
	} // callseq 2
$L__BB0_9:
	add.s32 	%r33, %r32, 1;
$L__BB0_10:
	cvta.to.global.u64 	%rd10, %rd1;
	shl.b32 	%r26, %r33, 6;
	cvt.u64.u32 	%rd11, %r26;
	and.b64  	%rd12, %rd11, 64;
	add.s64 	%rd14, %rd8, %rd12;
	mul.rn.f64 	%fd59, %fd83, %fd83;
	and.b32  	%r27, %r33, 1;
	setp.eq.b32 	%p10, %r27, 1;
	selp.f64 	%fd60, 0dBDA8FF8320FD8164, 0d3DE5DB65F9785EBA, %p10;
	ld.global.nc.v2.f64 	{%fd61, %fd62}, [%rd14];
	fma.rn.f64 	%fd63, %fd60, %fd59, %fd61;
	fma.rn.f64 	%fd64, %fd63, %fd59, %fd62;
	ld.global.nc.v2.f64 	{%fd65, %fd66}, [%rd14+16];
	fma.rn.f64 	%fd67, %fd64, %fd59, %fd65;
	fma.rn.f64 	%fd68, %fd67, %fd59, %fd66;
	ld.global.nc.v2.f64 	{%fd69, %fd70}, [%rd14+32];
	fma.rn.f64 	%fd71, %fd68, %fd59, %fd69;
	fma.rn.f64 	%fd72, %fd71, %fd59, %fd70;
	fma.rn.f64 	%fd73, %fd72, %fd83, %fd83;
	fma.rn.f64 	%fd74, %fd72, %fd59, 0d3FF0000000000000;
	selp.f64 	%fd75, %fd74, %fd73, %p10;
	and.b32  	%r28, %r33, 2;
	setp.eq.s32 	%p11, %r28, 0;
	mov.f64 	%fd76, 0d0000000000000000;
	sub.f64 	%fd77, %fd76, %fd75;
	selp.f64 	%fd78, %fd75, %fd77, %p11;
	mul.f64 	%fd79, %fd9, %fd78;
	mad.lo.s32 	%r29, %r13, %r1, %r2;
	mul.wide.u32 	%rd15, %r29, 8;
	add.s64 	%rd16, %rd10, %rd15;
	st.global.f64 	[%rd16], %fd79;
	ret;

}
	// .globl	_Z10print_gridPdii
.visible .entry _Z10print_gridPdii(
	.param .u64 .ptr .align 1 _Z10print_gridPdii_param_0,
	.param .u32 _Z10print_gridPdii_param_1,
	.param .u32 _Z10print_gridPdii_param_2
)
{
	.local .align 8 .b8 	__local_depot1[8];
	.reg .b64 	%SP;
	.reg .b64 	%SPL;
	.reg .pred 	%p<17>;
	.reg .b32 	%r<122>;
	.reg .b64 	%rd<59>;
	.reg .b64 	%fd<32>;

	mov.u64 	%SPL, __local_depot1;
	cvta.local.u64 	%SP, %SPL;
	ld.param.u64 	%rd7, [_Z10print_gridPdii_param_0];
	ld.param.u32 	%r22, [_Z10print_gridPdii_param_1];
	cvta.to.global.u64 	%rd1, %rd7;
	setp.lt.s32 	%p1, %r22, 1;
	@%p1 bra 	$L__BB1_23;
	ld.param.u32 	%r110, [_Z10print_gridPdii_param_2];
	setp.lt.s32 	%p2, %r110, 1;
	@%p2 bra 	$L__BB1_17;
	ld.param.u32 	%r111, [_Z10print_gridPdii_param_2];
	and.b32  	%r1, %r111, 15;
	and.b32  	%r2, %r111, 7;
	and.b32  	%r3, %r111, 3;
	mov.b32 	%r115, 0;
	mov.u64 	%rd54, $str$1;
	add.u64 	%rd18, %SP, 0;
	mov.u64 	%rd41, $str;
$L__BB1_3:
	ld.param.u32 	%r112, [_Z10print_gridPdii_param_2];
	setp.lt.u32 	%p7, %r112, 16;
	mul.lo.s32 	%r5, %r115, %r22;
	mov.b32 	%r118, 0;
	@%p7 bra 	$L__BB1_6;
	ld.param.u32 	%r113, [_Z10print_gridPdii_param_2];
	and.b32  	%r38, %r113, 2147483632;
	neg.s32 	%r116, %r38;
	mul.wide.u32 	%rd12, %r5, 8;
	add.s64 	%rd13, %rd1, %rd12;
	add.s64 	%rd58, %rd13, 64;
$L__BB1_5:
	.pragma "nounroll";
	ld.param.u32 	%r114, [_Z10print_gridPdii_param_2];
	and.b32  	%r118, %r114, 2147483632;
	ld.global.f64 	%fd1, [%rd58+-64];
	add.u64 	%rd14, %SP, 0;
	add.u64 	%rd15, %SPL, 0;
	st.local.f64 	[%rd15], %fd1;
	mov.u64 	%rd16, $str;
	cvta.global.u64 	%rd17, %rd16;
	{ // callseq 8, 0
	.param .b64 param0;
	st.param.b64 	[param0], %rd17;
	.param .b64 param1;
	st.param.b64 	[param1], %rd14;
	.param .b32 retval0;
	call.uni (retval0), 
	vprintf, 
	(
	param0, 
	param1
	);
	ld.param.b32 	%r39, [retval0];
	} // callseq 8
	ld.global.f64 	%fd2, [%rd58+-56];
	st.local.f64 	[%rd15], %fd2;
	{ // callseq 9, 0
	.param .b64 param0;
	st.param.b64 	[param0], %rd17;
	.param .b64 param1;
	st.param.b64 	[param1], %rd14;
	.param .b32 retval0;
	call.uni (retval0), 
	vprintf, 
	(
	param0, 
	param1
	);
	ld.param.b32 	%r41, [retval0];
	} // callseq 9
	ld.global.f64 	%fd3, [%rd58+-48];
	st.local.f64 	[%rd15], %fd3;
	{ // callseq 10, 0
	.param .b64 param0;
	st.param.b64 	[param0], %rd17;
	.param .b64 param1;
	st.param.b64 	[param1], %rd14;
	.param .b32 retval0;
	call.uni (retval0), 
	vprintf, 
	(
	param0, 
	param1
	);
	ld.param.b32 	%r43, [retval0];
	} // callseq 10
	ld.global.f64 	%fd4, [%rd58+-40];
	st.local.f64 	[%rd15], %fd4;
	{ // callseq 11, 0
	.param .b64 param0;
	st.param.b64 	[param0], %rd17;
	.param .b64 param1;
	st.param.b64 	[param1], %rd14;
	.param .b32 retval0;
	call.uni (retval0), 
	vprintf, 
	(
	param0, 
	param1
	);
	ld.param.b32 	%r45, [retval0];
	} // callseq 11
	ld.global.f64 	%fd5, [%rd58+-32];
	st.local.f64 	[%rd15], %fd5;
	{ // callseq 12, 0
	.param .b64 param0;
	st.param.b64 	[param0], %rd17;
	.param .b64 param1;
	st.param.b64 	[param1], %rd14;
	.param .b32 retval0;
	call.uni (retval0), 
	vprintf, 
	(
	param0, 
	param1
	);
	ld.param.b32 	%r47, [retval0];
	} // callseq 12
	ld.global.f64 	%fd6, [%rd58+-24];
	st.local.f64 	[%rd15], %fd6;
	{ // callseq 13, 0
	.param .b64 param0;
	st.param.b64 	[param0], %rd17;
	.param .b64 param1;
	st.param.b64 	[param1], %rd14;
	.param .b32 retval0;
	call.uni (retval0), 
	vprintf, 
	(
	param0, 
	param1
	);
	ld.param.b32 	%r49, [retval0];
	} // callseq 13
	ld.global.f64 	%fd7, [%rd58+-16];
	st.local.f64 	[%rd15], %fd7;
	{ // callseq 14, 0
	.param .b64 param0;
	st.param.b64 	[param0], %rd17;
	.param .b64 param1;
	st.param.b64 	[param1], %rd14;
	.param .b32 retval0;
	call.uni (retval0), 
	vprintf, 
	(
	param0, 
	param1
	);
	ld.param.b32 	%r51, [retval0];
	} // callseq 14
	ld.global.f64 	%fd8, [%rd58+-8];
	st.local.f64 	[%rd15], %fd8;
	{ // callseq 15, 0
	.param .b64 param0;
	st.param.b64 	[param0], %rd17;
	.param .b64 param1;
	st.param.b64 	[param1], %rd14;
	.param .b32 retval0;
	call.uni (retval0), 
	vprintf, 
	(
	param0, 
	param1
	);
	ld.param.b32 	%r53, [retval0];
	} // callseq 15
	ld.global.f64 	%fd9, [%rd58];
	st.local.f64 	[%rd15], %fd9;
	{ // callseq 16, 0
	.param .b64 param0;
	st.param.b64 	[param0], %rd17;
	.param .b64 param1;
	st.param.b64 	[param1], %rd14;
	.param .b32 retval0;
	call.uni (retval0), 
	vprintf, 
	(
	param0, 
	param1
	);
	ld.param.b32 	%r55, [retval0];
	} // callseq 16
	ld.global.f64 	%fd10, [%rd58+8];
	st.local.f64 	[%rd15], %fd10;
	{ // callseq 17, 0
	.param .b64 param0;
	st.param.b64 	[param0], %rd17;
	.param .b64 param1;
	st.param.b64 	[param1], %rd14;
	.param .b32 retval0;
	call.uni (retval0), 
	vprintf, 
	(
	param0, 
	param1
	);
	ld.param.b32 	%r57, [retval0];
	} // callseq 17
	ld.global.f64 	%fd11, [%rd58+16];
	st.local.f64 	[%rd15], %fd11;
	{ // callseq 18, 0
	.param .b64 param0;
	st.param.b64 	[param0], %rd17;
	.param .b64 param1;
	st.param.b64 	[param1], %rd14;
	.param .b32 retval0;
	call.uni (retval0), 
	vprintf, 
	(
	param0, 
	param1
	);
	ld.param.b32 	%r59, [retval0];
	} // callseq 18
	ld.global.f64 	%fd12, [%rd58+24];
	st.local.f64 	[%rd15], %fd12;
	{ // callseq 19, 0
	.param .b64 param0;
	st.param.b64 	[param0], %rd17;
	.param .b64 param1;
	st.param.b64 	[param1], %rd14;
	.param .b32 retval0;
	call.uni (retval0), 
	vprintf, 
	(
	param0, 
	param1
	);
	ld.param.b32 	%r61, [retval0];
	} // callseq 19
	ld.global.f64 	%fd13, [%rd58+32];
	st.local.f64 	[%rd15], %fd13;
	{ // callseq 20, 0
	.param .b64 param0;
	st.param.b64 	[param0], %rd17;
	.param .b64 param1;
	st.param.b64 	[param1], %rd14;
	.param .b32 retval0;
	call.uni (retval0), 
	vprintf, 
	(
	param0, 
	param1
	);
	ld.param.b32 	%r63, [retval0];
	} // callseq 20
	ld.global.f64 	%fd14, [%rd58+40];
	st.local.f64 	[%rd15], %fd14;
	{ // callseq 21, 0
	.param .b64 param0;
	st.param.b64 	[param0], %rd17;
	.param .b64 param1;
	st.param.b64 	[param1], %rd14;
	.param .b32 retval0;
	call.uni (retval0), 
	vprintf, 
	(
	param0, 
	param1
	);
	ld.param.b32 	%r65, [retval0];
	} // callseq 21
	ld.global.f64 	%fd15, [%rd58+48];
	st.local.f64 	[%rd15], %fd15;
	{ // callseq 22, 0
	.param .b64 param0;
	st.param.b64 	[param0], %rd17;
	.param .b64 param1;
	st.param.b64 	[param1], %rd14;
	.param .b32 retval0;
	call.uni (retval0), 
	vprintf, 
	(
	param0, 
	param1
	);
	ld.param.b32 	%r67, [retval0];
	} // callseq 22
	ld.global.f64 	%fd16, [%rd58+56];
	st.local.f64 	[%rd15], %fd16;
	{ // callseq 23, 0
	.param .b64 param0;
	st.param.b64 	[param0], %rd17;
	.param .b64 param1;
	st.param.b64 	[param1], %rd14;
	.param .b32 retval0;
	call.uni (retval0), 
	vprintf, 
	(
	param0, 
	param1
	);
	ld.param.b32 	%r69, [retval0];
	} // callseq 23
	add.s32 	%r116, %r116, 16;
	add.s64 	%rd58, %rd58, 128;
	setp.eq.s32 	%p8, %r116, 0;
	@%p8 bra 	$L__BB1_6;
	bra.uni 	$L__BB1_5;
$L__BB1_6:
	setp.eq.s32 	%p9, %r1, 0;
	@%p9 bra 	$L__BB1_16;
	cvta.to.local.u64 	%rd5, %rd18;
	add.s32 	%r71, %r1, -1;
	setp.lt.u32 	%p10, %r71, 7;
	@%p10 bra 	$L__BB1_9;
	add.s32 	%r72, %r118, %r5;
	mul.wide.u32 	%rd19, %r72, 8;
	add.s64 	%rd20, %rd1, %rd19;
	ld.global.f64 	%fd17, [%rd20];
	st.local.f64 	[%rd5], %fd17;
	cvta.global.u64 	%rd22, %rd41;
	{ // callseq 24, 0
	.param .b64 param0;
	st.param.b64 	[param0], %rd22;
	.param .b64 param1;
	st.param.b64 	[param1], %rd18;
	.param .b32 retval0;
	call.uni (retval0), 
	vprintf, 
	(
	param0, 
	param1
	);
	ld.param.b32 	%r73, [retval0];
	} // callseq 24
	cvt.u64.u32 	%rd24, %r5;
	cvt.u64.u32 	%rd25, %r118;
	add.s64 	%rd26, %rd25, %rd24;
	shl.b64 	%rd27, %rd26, 3;
	add.s64 	%rd28, %rd1, %rd27;
	ld.global.f64 	%fd18, [%rd28+8];
	st.local.f64 	[%rd5], %fd18;
	{ // callseq 25, 0
	.param .b64 param0;
	st.param.b64 	[param0], %rd22;
	.param .b64 param1;
	st.param.b64 	[param1], %rd18;
	.param .b32 retval0;
	call.uni (retval0), 
	vprintf, 
	(
	param0, 
	param1
	);
	ld.param.b32 	%r75, [retval0];
	} // callseq 25
	ld.global.f64 	%fd19, [%rd28+16];
	st.local.f64 	[%rd5], %fd19;
	{ // callseq 26, 0
	.param .b64 param0;
	st.param.b64 	[param0], %rd22;
	.param .b64 param1;
	st.param.b64 	[param1], %rd18;
	.param .b32 retval0;
	call.uni (retval0), 
	vprintf, 
	(
	param0, 
	param1
	);
	ld.param.b32 	%r77, [retval0];
	} // callseq 26
	ld.global.f64 	%fd20, [%rd28+24];
	st.local.f64 	[%rd5], %fd20;
	{ // callseq 27, 0
	.param .b64 param0;
	st.param.b64 	[param0], %rd22;
	.param .b64 param1;
	st.param.b64 	[param1], %rd18;
	.param .b32 retval0;
	call.uni (retval0), 
	vprintf, 
	(
	param0, 
	param1
	);
	ld.param.b32 	%r79, [retval0];
	} // callseq 27
	ld.global.f64 	%fd21, [%rd28+32];
	st.local.f64 	[%rd5], %fd21;
	{ // callseq 28, 0
	.param .b64 param0;
	st.param.b64 	[param0], %rd22;
	.param .b64 param1;
	st.param.b64 	[param1], %rd18;
	.param .b32 retval0;
	call.uni (retval0), 
	vprintf, 
	(
	param0, 
	param1
	);
	ld.param.b32 	%r81, [retval0];
	} // callseq 28
	ld.global.f64 	%fd22, [%rd28+40];
	st.local.f64 	[%rd5], %fd22;
	{ // callseq 29, 0
	.param .b64 param0;
	st.param.b64 	[param0], %rd22;
	.param .b64 param1;
	st.param.b64 	[param1], %rd18;
	.param .b32 retval0;
	call.uni (retval0), 
	vprintf, 
	(
	param0, 
	param1
	);
	ld.param.b32 	%r83, [retval0];
	} // callseq 29
	ld.global.f64 	%fd23, [%rd28+48];
	st.local.f64 	[%rd5], %fd23;
	{ // callseq 30, 0
	.param .b64 param0;
	st.param.b64 	[param0], %rd22;
	.param .b64 param1;
	st.param.b64 	[param1], %rd18;
	.param .b32 retval0;
	call.uni (retval0), 
	vprintf, 
	(
	param0, 
	param1
	);
	ld.param.b32 	%r85, [retval0];
	} // callseq 30
	ld.global.f64 	%fd24, [%rd28+56];
	st.local.f64 	[%rd5], %fd24;
	{ // callseq 31, 0
	.param .b64 param0;
	st.param.b64 	[param0], %rd22;
	.param .b64 param1;
	st.param.b64 	[param1], %rd18;
	.param .b32 retval0;
	call.uni (retval0), 
	vprintf, 
	(
	param0, 
	param1
	);
	ld.param.b32 	%r87, [retval0];
	} // callseq 31
	add.s32 	%r118, %r118, 8;
$L__BB1_9:
	setp.eq.s32 	%p11, %r2, 0;
	@%p11 bra 	$L__BB1_16;
	add.s32 	%r89, %r2, -1;
	setp.lt.u32 	%p12, %r89, 3;
	@%p12 bra 	$L__BB1_12;
	add.s32 	%r90, %r118, %r5;
	mul.wide.u32 	%rd29, %r90, 8;
	add.s64 	%rd30, %rd1, %rd29;
	ld.global.f64 	%fd25, [%rd30];
	st.local.f64 	[%rd5], %fd25;
	cvta.global.u64 	%rd32, %rd41;
	{ // callseq 32, 0
	.param .b64 param0;
	st.param.b64 	[param0], %rd32;
	.param .b64 param1;
	st.param.b64 	[param1], %rd18;
	.param .b32 retval0;
	call.uni (retval0), 
	vprintf, 
	(
	param0, 
	param1
	);
	ld.param.b32 	%r91, [retval0];
	} // callseq 32
	cvt.u64.u32 	%rd34, %r5;
	cvt.u64.u32 	%rd35, %r118;
	add.s64 	%rd36, %rd35, %rd34;
	shl.b64 	%rd37, %rd36, 3;
	add.s64 	%rd38, %rd1, %rd37;
	ld.global.f64 	%fd26, [%rd38+8];
	st.local.f64 	[%rd5], %fd26;
	{ // callseq 33, 0
	.param .b64 param0;
	st.param.b64 	[param0], %rd32;
	.param .b64 param1;
	st.param.b64 	[param1], %rd18;
	.param .b32 retval0;
	call.uni (retval0), 
	vprintf, 
	(
	param0, 
	param1
	);
	ld.param.b32 	%r93, [retval0];
	} // callseq 33
	ld.global.f64 	%fd27, [%rd38+16];
	st.local.f64 	[%rd5], %fd27;
	{ // callseq 34, 0
	.param .b64 param0;
	st.param.b64 	[param0], %rd32;
	.param .b64 param1;
	st.param.b64 	[param1], %rd18;
	.param .b32 retval0;
	call.uni (retval0), 
	vprintf, 
	(
	param0, 
	param1
	);
	ld.param.b32 	%r95, [retval0];
	} // callseq 34
	ld.global.f64 	%fd28, [%rd38+24];
	st.local.f64 	[%rd5], %fd28;
	{ // callseq 35, 0
	.param .b64 param0;
	st.param.b64 	[param0], %rd32;
	.param .b64 param1;
	st.param.b64 	[param1], %rd18;
	.param .b32 retval0;
	call.uni (retval0), 
	vprintf, 
	(
	param0, 
	param1
	);
	ld.param.b32 	%r97, [retval0];
	} // callseq 35
	add.s32 	%r118, %r118, 4;
$L__BB1_12:
	setp.eq.s32 	%p13, %r3, 0;
	@%p13 bra 	$L__BB1_16;
	setp.eq.s32 	%p14, %r3, 1;
	add.s32 	%r99, %r118, %r5;
	mul.wide.u32 	%rd39, %r99, 8;
	add.s64 	%rd40, %rd1, %rd39;
	ld.global.f64 	%fd29, [%rd40];
	st.local.f64 	[%rd5], %fd29;
	cvta.global.u64 	%rd42, %rd41;
	{ // callseq 36, 0
	.param .b64 param0;
	st.param.b64 	[param0], %rd42;
	.param .b64 param1;
	st.param.b64 	[param1], %rd18;
	.param .b32 retval0;
	call.uni (retval0), 
	vprintf, 
	(
	param0, 
	param1
	);
	ld.param.b32 	%r100, [retval0];
	} // callseq 36
	@%p14 bra 	$L__BB1_16;
	setp.eq.s32 	%p15, %r3, 2;
	cvt.u64.u32 	%rd44, %r5;
	cvt.u64.u32 	%rd45, %r118;
	add.s64 	%rd46, %rd45, %rd44;
	shl.b64 	%rd47, %rd46, 3;
	add.s64 	%rd6, %rd1, %rd47;
	ld.global.f64 	%fd30, [%rd6+8];
	st.local.f64 	[%rd5], %fd30;
	cvta.global.u64 	%rd49, %rd41;
	{ // callseq 37, 0
	.param .b64 param0;
	st.param.b64 	[param0], %rd49;
	.param .b64 param1;
	st.param.b64 	[param1], %rd18;
	.param .b32 retval0;
	call.uni (retval0), 
	vprintf, 
	(
	param0, 
	param1
	);
	ld.param.b32 	%r102, [retval0];
	} // callseq 37
	@%p15 bra 	$L__BB1_16;
	ld.global.f64 	%fd31, [%rd6+16];
	st.local.f64 	[%rd5], %fd31;
	cvta.global.u64 	%rd52, %rd41;
	{ // callseq 38, 0
	.param .b64 param0;
	st.param.b64 	[param0], %rd52;
	.param .b64 param1;
	st.param.b64 	[param1], %rd18;
	.param .b32 retval0;
	call.uni (retval0), 
	vprintf, 
	(
	param0, 
	param1
	);
	ld.param.b32 	%r104, [retval0];
	} // callseq 38
$L__BB1_16:
	cvta.global.u64 	%rd55, %rd54;
	{ // callseq 39, 0
	.param .b64 param0;
	st.param.b64 	[param0], %rd55;
	.param .b64 param1;
	st.param.b64 	[param1], 0;
	.param .b32 retval0;
	call.uni (retval0), 
	vprintf, 
	(
	param0, 
	param1
	);
	ld.param.b32 	%r106, [retval0];
	} // callseq 39
	add.s32 	%r115, %r115, 1;
	setp.eq.s32 	%p16, %r115, %r22;
	@%p16 bra 	$L__BB1_23;
	bra.uni 	$L__BB1_3;
$L__BB1_17:
	and.b32  	%r16, %r22, 3;
	setp.lt.u32 	%p3, %r22, 4;
	@%p3 bra 	$L__BB1_20;
	and.b32  	%r17, %r22, 2147483644;
	mov.b32 	%r120, 0;
	mov.u64 	%rd8, $str$1;
$L__BB1_19:
	cvta.global.u64 	%rd9, %rd8;
	{ // callseq 3, 0
	.param .b64 param0;
	st.param.b64 	[param0], %rd9;
	.param .b64 param1;
	st.param.b64 	[param1], 0;
	.param .b32 retval0;
	call.uni (retval0), 
	vprintf, 
	(
	param0, 
	param1
	);
	ld.param.b32 	%r25, [retval0];
	} // callseq 3
	{ // callseq 4, 0
	.param .b64 param0;
	st.param.b64 	[param0], %rd9;
	.param .b64 param1;
	st.param.b64 	[param1], 0;
	.param .b32 retval0;
	call.uni (retval0), 
	vprintf, 
	(
	param0, 
	param1
	);
	ld.param.b32 	%r27, [retval0];
	} // callseq 4
	{ // callseq 5, 0
	.param .b64 param0;
	st.param.b64 	[param0], %rd9;
	.param .b64 param1;
	st.param.b64 	[param1], 0;
	.param .b32 retval0;
	call.uni (retval0), 
	vprintf, 
	(
	param0, 
	param1
	);
	ld.param.b32 	%r29, [retval0];
	} // callseq 5
	{ // callseq 6, 0
	.param .b64 param0;
	st.param.b64 	[param0], %rd9;
	.param .b64 param1;
	st.param.b64 	[param1], 0;
	.param .b32 retval0;
	call.uni (retval0), 
	vprintf, 
	(
	param0, 
	param1
	);
	ld.param.b32 	%r31, [retval0];
	} // callseq 6
	add.s32 	%r120, %r120, 4;
	setp.ne.s32 	%p4, %r120, %r17;
	@%p4 bra 	$L__BB1_19;
$L__BB1_20:
	setp.eq.s32 	%p5, %r16, 0;
	@%p5 bra 	$L__BB1_23;
	mov.b32 	%r121, 0;
	mov.u64 	%rd10, $str$1;
$L__BB1_22:
	.pragma "nounroll";
	cvta.global.u64 	%rd11, %rd10;
	{ // callseq 7, 0
	.param .b64 param0;
	st.param.b64 	[param0], %rd11;
	.param .b64 param1;
	st.param.b64 	[param1], 0;
	.param .b32 retval0;
	call.uni (retval0), 
	vprintf, 
	(
	param0, 
	param1
	);
	ld.param.b32 	%r34, [retval0];
	} // callseq 7
	add.s32 	%r121, %r121, 1;
	setp.ne.s32 	%p6, %r121, %r16;
	@%p6 bra 	$L__BB1_22;
$L__BB1_23:
	mov.u64 	%rd56, $str$2;
	cvta.global.u64 	%rd57, %rd56;
	{ // callseq 40, 0
	.param .b64 param0;
	st.param.b64 	[param0], %rd57;
	.param .b64 param1;
	st.param.b64 	[param1], 0;
	.param .b32 retval0;
	call.uni (retval0), 
	vprintf, 
	(
	param0, 
	param1
	);
	ld.param.b32 	%r108, [retval0];
	} // callseq 40
	ret;

}
	// .globl	_Z9def_functPdS_i
.visible .entry _Z9def_functPdS_i(
	.param .u64 .ptr .align 1 _Z9def_functPdS_i_param_0,
	.param .u64 .ptr .align 1 _Z9def_functPdS_i_param_1,
	.param .u32 _Z9def_functPdS_i_param_2
)
{
	.reg .pred 	%p<10>;
	.reg .b32 	%r<28>;
	.reg .b64 	%rd<32>;
	.reg .b64 	%fd<85>;

	ld.param.u64 	%rd9, [_Z9def_functPdS_i_param_0];
	ld.param.u64 	%rd8, [_Z9def_functPdS_i_param_1];
	ld.param.u32 	%r18, [_Z9def_functPdS_i_param_2];
	cvta.to.global.u64 	%rd1, %rd9;
	mov.u32 	%r1, %tid.x;
	setp.lt.s32 	%p1, %r18, 1;
	mov.f64 	%fd84, 0d0000000000000000;
	@%p1 bra 	$L__BB2_13;
	mul.lo.s32 	%r2, %r18, %r1;
	and.b32  	%r3, %r18, 15;
	setp.lt.u32 	%p2, %r18, 16;
	mov.f64 	%fd84, 0d0000000000000000;
	mov.b32 	%r25, 0;
	@%p2 bra 	$L__BB2_4;
	and.b32  	%r25, %r18, 2147483632;
	neg.s32 	%r23, %r25;
	mul.wide.u32 	%rd10, %r2, 8;
	add.s64 	%rd11, %rd10, %rd1;
	add.s64 	%rd30, %rd11, 64;
	mov.f64 	%fd84, 0d0000000000000000;
$L__BB2_3:
	.pragma "nounroll";
	ld.global.f64 	%fd18, [%rd30+-64];
	add.f64 	%fd19, %fd84, %fd18;
	ld.global.f64 	%fd20, [%rd30+-56];
	add.f64 	%fd21, %fd19, %fd20;
	ld.global.f64 	%fd22, [%rd30+-48];
	add.f64 	%fd23, %fd21, %fd22;
	ld.global.f64 	%fd24, [%rd30+-40];
	add.f64 	%fd25, %fd23, %fd24;
	ld.global.f64 	%fd26, [%rd30+-32];
	add.f64 	%fd27, %fd25, %fd26;
	ld.global.f64 	%fd28, [%rd30+-24];
	add.f64 	%fd29, %fd27, %fd28;
	ld.global.f64 	%fd30, [%rd30+-16];
	add.f64 	%fd31, %fd29, %fd30;
	ld.global.f64 	%fd32, [%rd30+-8];
	add.f64 	%fd33, %fd31, %fd32;
	ld.global.f64 	%fd34, [%rd30];
	add.f64 	%fd35, %fd33, %fd34;
	ld.global.f64 	%fd36, [%rd30+8];
	add.f64 	%fd37, %fd35, %fd36;
	ld.global.f64 	%fd38, [%rd30+16];
	add.f64 	%fd39, %fd37, %fd38;
	ld.global.f64 	%fd40, [%rd30+24];
	add.f64 	%fd41, %fd39, %fd40;
	ld.global.f64 	%fd42, [%rd30+32];
	add.f64 	%fd43, %fd41, %fd42;
	ld.global.f64 	%fd44, [%rd30+40];
	add.f64 	%fd45, %fd43, %fd44;
	ld.global.f64 	%fd46, [%rd30+48];
	add.f64 	%fd47, %fd45, %fd46;
	ld.global.f64 	%fd48, [%rd30+56];
	add.f64 	%fd84, %fd47, %fd48;
	add.s32 	%r23, %r23, 16;
	add.s64 	%rd30, %rd30, 128;
	setp.ne.s32 	%p3, %r23, 0;
	@%p3 bra 	$L__BB2_3;
$L__BB2_4:
	setp.eq.s32 	%p4, %r3, 0;
	@%p4 bra 	$L__BB2_13;
	and.b32  	%r9, %r18, 7;
	setp.lt.u32 	%p5, %r3, 8;
	@%p5 bra 	$L__BB2_7;
	add.s32 	%r20, %r25, %r2;
	mul.wide.u32 	%rd12, %r20, 8;
	add.s64 	%rd13, %rd1, %rd12;
	ld.global.f64 	%fd50, [%rd13];
	add.f64 	%fd51, %fd84, %fd50;
	cvt.u64.u32 	%rd14, %r2;
	cvt.u64.u32 	%rd15, %r25;
	add.s64 	%rd16, %rd15, %rd14;
	shl.b64 	%rd17, %rd16, 3;
	add.s64 	%rd18, %rd1, %rd17;
	ld.global.f64 	%fd52, [%rd18+8];
	add.f64 	%fd53, %fd51, %fd52;
	ld.global.f64 	%fd54, [%rd18+16];
	add.f64 	%fd55, %fd53, %fd54;
	ld.global.f64 	%fd56, [%rd18+24];
	add.f64 	%fd57, %fd55, %fd56;
	ld.global.f64 	%fd58, [%rd18+32];
	add.f64 	%fd59, %fd57, %fd58;
	ld.global.f64 	%fd60, [%rd18+40];
	add.f64 	%fd61, %fd59, %fd60;
	ld.global.f64 	%fd62, [%rd18+48];
	add.f64 	%fd63, %fd61, %fd62;
	ld.global.f64 	%fd64, [%rd18+56];
	add.f64 	%fd84, %fd63, %fd64;
	add.s32 	%r25, %r25, 8;
$L__BB2_7:
	setp.eq.s32 	%p6, %r9, 0;
	@%p6 bra 	$L__BB2_13;
	and.b32  	%r12, %r18, 3;
	setp.lt.u32 	%p7, %r9, 4;
	@%p7 bra 	$L__BB2_10;
	add.s32 	%r21, %r25, %r2;
	mul.wide.u32 	%rd19, %r21, 8;
	add.s64 	%rd20, %rd1, %rd19;
	ld.global.f64 	%fd66, [%rd20];
	add.f64 	%fd67, %fd84, %fd66;
	cvt.u64.u32 	%rd21, %r2;
	cvt.u64.u32 	%rd22, %r25;
	add.s64 	%rd23, %rd22, %rd21;
	shl.b64 	%rd24, %rd23, 3;
	add.s64 	%rd25, %rd1, %rd24;
	ld.global.f64 	%fd68, [%rd25+8];
	add.f64 	%fd69, %fd67, %fd68;
	ld.global.f64 	%fd70, [%rd25+16];
	add.f64 	%fd71, %fd69, %fd70;
	ld.global.f64 	%fd72, [%rd25+24];
	add.f64 	%fd84, %fd71, %fd72;
	add.s32 	%r25, %r25, 4;
$L__BB2_10:
	setp.eq.s32 	%p8, %r12, 0;
	@%p8 bra 	$L__BB2_13;
	add.s32 	%r22, %r25, %r2;
	mul.wide.u32 	%rd26, %r22, 8;
	add.s64 	%rd31, %rd1, %rd26;
	neg.s32 	%r27, %r12;
$L__BB2_12:
	.pragma "nounroll";
	ld.global.f64 	%fd73, [%rd31];
	add.f64 	%fd84, %fd84, %fd73;
	add.s64 	%rd31, %rd31, 8;
	add.s32 	%r27, %r27, 1;
	setp.ne.s32 	%p9, %r27, 0;
	@%p9 bra 	$L__BB2_12;
$L__BB2_13:
	cvta.to.global.u64 	%rd27, %rd8;
	mul.wide.u32 	%rd28, %r1, 8;
	add.s64 	%rd29, %rd27, %rd28;
	ld.global.f64 	%fd74, [%rd29];
	add.f64 	%fd75, %fd84, %fd74;
	st.global.f64 	[%rd29], %fd75;
	ret;

}
.func  (.param .align 16 .b8 func_retval0[16]) __internal_trig_reduction_slowpathd(
	.param .b64 __internal_trig_reduction_slowpathd_param_0
)
{
	.local .align 8 .b8 	__local_depot3[40];
	.reg .b64 	%SP;
	.reg .b64 	%SPL;
	.reg .pred 	%p<10>;
	.reg .b32 	%r<47>;
	.reg .b64 	%rd<74>;
	.reg .b64 	%fd<5>;

	mov.u64 	%SPL, __local_depot3;
	ld.param.f64 	%fd4, [__internal_trig_reduction_slowpathd_param_0];
	add.u64 	%rd1, %SPL, 0;
	{
	.reg .b32 %temp; 
	mov.b64 	{%temp, %r1}, %fd4;
	}
	shr.u32 	%r2, %r1, 20;
	and.b32  	%r3, %r2, 2047;
	setp.eq.s32 	%p1, %r3, 2047;
	mov.b32 	%r46, 0;
	@%p1 bra 	$L__BB3_9;
	add.s32 	%r20, %r3, -1024;
	mov.b64 	%rd20, %fd4;
	shl.b64 	%rd2, %rd20, 11;
	shr.u32 	%r4, %r20, 6;
	sub.s32 	%r45, 15, %r4;
	sub.s32 	%r21, 19, %r4;
	setp.lt.u32 	%p2, %r20, 128;
	selp.b32 	%r6, 18, %r21, %p2;
	setp.ge.s32 	%p3, %r45, %r6;
	mov.b64 	%rd70, 0;
	@%p3 bra 	$L__BB3_4;
	add.s32 	%r23, %r6, %r4;
	neg.s32 	%r43, %r23;
	or.b64  	%rd3, %rd2, -9223372036854775808;
	mov.b64 	%rd70, 0;
	mov.b32 	%r42, 0;
	mov.u64 	%rd25, __cudart_i2opi_d;
	mov.u32 	%r44, %r45;
$L__BB3_3:
	.pragma "nounroll";
	mul.wide.s32 	%rd22, %r42, 8;
	add.s64 	%rd23, %rd1, %rd22;
	mul.wide.s32 	%rd24, %r44, 8;
	add.s64 	%rd26, %rd25, %rd24;
	ld.global.nc.u64 	%rd27, [%rd26];
	{
	.reg .u32 %r0, %r1, %r2, %r3, %alo, %ahi, %blo, %bhi, %clo, %chi;
	mov.b64 	{%alo,%ahi}, %rd27;
	mov.b64 	{%blo,%bhi}, %rd3;
	mov.b64 	{%clo,%chi}, %rd70;
	mad.lo.cc.u32 	%r0, %alo, %blo, %clo;
	madc.hi.cc.u32 	%r1, %alo, %blo, %chi;
	madc.hi.u32 	%r2, %alo, %bhi, 0;
	mad.lo.cc.u32 	%r1, %alo, %bhi, %r1;
	madc.hi.cc.u32 	%r2, %ahi, %blo, %r2;
	madc.hi.u32 	%r3, %ahi, %bhi, 0;
	mad.lo.cc.u32 	%r1, %ahi, %blo, %r1;
	madc.lo.cc.u32 	%r2, %ahi, %bhi, %r2;
	addc.u32 	%r3, %r3, 0;
	mov.b64 	%rd28, {%r0,%r1};
	mov.b64 	%rd70, {%r2,%r3};
	}
	st.local.u64 	[%rd23], %rd28;
	add.s32 	%r44, %r44, 1;
	add.s32 	%r43, %r43, 1;
	add.s32 	%r42, %r42, 1;
	setp.ne.s32 	%p4, %r43, -15;
	mov.u32 	%r45, %r6;
	@%p4 bra 	$L__BB3_3;
$L__BB3_4:
	cvt.s64.s32 	%rd29, %r45;
	cvt.u64.u32 	%rd30, %r4;
	add.s64 	%rd31, %rd30, %rd29;
	shl.b64 	%rd32, %rd31, 3;
	add.s64 	%rd33, %rd1, %rd32;
	st.local.u64 	[%rd33+-120], %rd70;
	and.b32  	%r15, %r2, 63;
	ld.local.u64 	%rd72, [%rd1+16];
	ld.local.u64 	%rd71, [%rd1+24];
	setp.eq.s32 	%p5, %r15, 0;
	@%p5 bra 	$L__BB3_6;
	shl.b64 	%rd34, %rd71, %r15;
	shr.u64 	%rd35, %rd72, 1;
	xor.b32  	%r24, %r15, 63;
	shr.u64 	%rd36, %rd35, %r24;
	or.b64  	%rd71, %rd34, %rd36;
	ld.local.u64 	%rd37, [%rd1+8];
	shl.b64 	%rd38, %rd72, %r15;
	shr.u64 	%rd39, %rd37, 1;
	shr.u64 	%rd40, %rd39, %r24;
	or.b64  	%rd72, %rd38, %rd40;
$L__BB3_6:
	and.b32  	%r25, %r1, -2147483648;
	shr.u64 	%rd41, %rd71, 62;
	cvt.u32.u64 	%r26, %rd41;
	mov.b64 	{%r27, %r28}, %rd71;
	mov.b64 	{%r29, %r30}, %rd72;
	shf.l.wrap.b32 	%r31, %r30, %r27, 2;
	shf.l.wrap.b32 	%r32, %r27, %r28, 2;
	mov.b64 	%rd42, {%r31, %r32};
	shl.b64 	%rd43, %rd72, 2;
	shr.u64 	%rd44, %rd42, 63;
	cvt.u32.u64 	%r33, %rd44;
	add.s32 	%r34, %r33, %r26;
	setp.eq.s32 	%p6, %r25, 0;
	neg.s32 	%r35, %r34;
	selp.b32 	%r46, %r34, %r35, %p6;
	setp.gt.s64 	%p7, %rd42, -1;
	mov.b64 	%rd45, 0;
	{
	.reg .u32 %r0, %r1, %r2, %r3, %a0, %a1, %a2, %a3, %b0, %b1, %b2, %b3;
	mov.b64 	{%a0,%a1}, %rd45;
	mov.b64 	{%a2,%a3}, %rd45;
	mov.b64 	{%b0,%b1}, %rd43;
	mov.b64 	{%b2,%b3}, %rd42;
	sub.cc.u32 	%r0, %a0, %b0;
	subc.cc.u32 	%r1, %a1, %b1;
	subc.cc.u32 	%r2, %a2, %b2;
	subc.u32 	%r3, %a3, %b3;
	mov.b64 	%rd46, {%r0,%r1};
	mov.b64 	%rd47, {%r2,%r3};
	}
	xor.b32  	%r36, %r25, -2147483648;
	selp.b64 	%rd73, %rd42, %rd47, %p7;
	selp.b64 	%rd14, %rd43, %rd46, %p7;
	selp.b32 	%r17, %r25, %r36, %p7;
	clz.b64 	%r37, %rd73;
	cvt.u64.u32 	%rd15, %r37;
	setp.eq.s32 	%p8, %r37, 0;
	@%p8 bra 	$L__BB3_8;
	cvt.u32.u64 	%r38, %rd15;
	and.b32  	%r39, %r38, 63;
	shl.b64 	%rd48, %rd73, %r39;
	shr.u64 	%rd49, %rd14, 1;
	not.b32 	%r40, %r38;
	and.b32  	%r41, %r40, 63;
	shr.u64 	%rd50, %rd49, %r41;
	or.b64  	%rd73, %rd48, %rd50;
$L__BB3_8:
	mov.b64 	%rd51, -3958705157555305931;
	{
	.reg .u32 %r0, %r1, %r2, %r3, %alo, %ahi, %blo, %bhi;
	mov.b64 	{%alo,%ahi}, %rd73;
	mov.b64 	{%blo,%bhi}, %rd51;
	mul.lo.u32 	%r0, %alo, %blo;
	mul.hi.u32 	%r1, %alo, %blo;
	mad.lo.cc.u32 	%r1, %alo, %bhi, %r1;
	madc.hi.u32 	%r2, %alo, %bhi, 0;
	mad.lo.cc.u32 	%r1, %ahi, %blo, %r1;
	madc.hi.cc.u32 	%r2, %ahi, %blo, %r2;
	madc.hi.u32 	%r3, %ahi, %bhi, 0;
	mad.lo.cc.u32 	%r2, %ahi, %bhi, %r2;
	addc.u32 	%r3, %r3, 0;
	mov.b64 	%rd52, {%r0,%r1};
	mov.b64 	%rd53, {%r2,%r3};
	}
	setp.gt.s64 	%p9, %rd53, 0;
	{
	.reg .u32 %r0, %r1, %r2, %r3, %a0, %a1, %a2, %a3, %b0, %b1, %b2, %b3;
	mov.b64 	{%a0,%a1}, %rd52;
	mov.b64 	{%a2,%a3}, %rd53;
	mov.b64 	{%b0,%b1}, %rd52;
	mov.b64 	{%b2,%b3}, %rd53;
	add.cc.u32 	%r0, %a0, %b0;
	addc.cc.u32 	%r1, %a1, %b1;
	addc.cc.u32 	%r2, %a2, %b2;
	addc.u32 	%r3, %a3, %b3;
	mov.b64 	%rd54, {%r0,%r1};
	mov.b64 	%rd55, {%r2,%r3};
	}
	selp.b64 	%rd56, %rd55, %rd53, %p9;
	selp.s64 	%rd57, -1, 0, %p9;
	sub.s64 	%rd58, %rd57, %rd15;
	cvt.u64.u32 	%rd59, %r17;
	shl.b64 	%rd60, %rd59, 32;
	add.s64 	%rd61, %rd56, 1;
	shr.u64 	%rd62, %rd61, 10;
	add.s64 	%rd63, %rd62, 1;
	shr.u64 	%rd64, %rd63, 1;
	shl.b64 	%rd65, %rd58, 52;
	add.s64 	%rd66, %rd65, %rd64;
	add.s64 	%rd67, %rd66, 4602678819172646912;
	or.b64  	%rd68, %rd67, %rd60;
	mov.b64 	%fd4, %rd68;
$L__BB3_9:
	st.param.f64 	[func_retval0], %fd4;
	st.param.b32 	[func_retval0+8], %r46;
	ret;

}
.func  (.param .b64 func_retval0) __internal_accurate_pow(
	.param .b64 __internal_accurate_pow_param_0
)
{
	.reg .pred 	%p<8>;
	.reg .b32 	%r<49>;
	.reg .b32 	%f<3>;
	.reg .b64 	%fd<109>;

	ld.param.f64 	%fd10, [__internal_accurate_pow_param_0];
	{
	.reg .b32 %temp; 
	mov.b64 	{%temp, %r46}, %fd10;
	}
	{
	.reg .b32 %temp; 
	mov.b64 	{%r45, %temp}, %fd10;
	}
	shr.u32 	%r47, %r46, 20;
	setp.gt.u32 	%p1, %r46, 1048575;
	@%p1 bra 	$L__BB4_2;
	mul.f64 	%fd11, %fd10, 0d4350000000000000;
	{
	.reg .b32 %temp; 
	mov.b64 	{%temp, %r46}, %fd11;
	}
	{
	.reg .b32 %temp; 
	mov.b64 	{%r45, %temp}, %fd11;
	}
	shr.u32 	%r16, %r46, 20;
	add.s32 	%r47, %r16, -54;
$L__BB4_2:
	add.s32 	%r48, %r47, -1023;
	and.b32  	%r17, %r46, -2146435073;
	or.b32  	%r18, %r17, 1072693248;
	mov.b64 	%fd107, {%r45, %r18};
	setp.lt.u32 	%p2, %r18, 1073127583;
	@%p2 bra 	$L__BB4_4;
	{
	.reg .b32 %temp; 
	mov.b64 	{%r19, %temp}, %fd107;
	}
	{
	.reg .b32 %temp; 
	mov.b64 	{%temp, %r20}, %fd107;
	}
	add.s32 	%r21, %r20, -1048576;
	mov.b64 	%fd107, {%r19, %r21};
	add.s32 	%r48, %r47, -1022;
$L__BB4_4:
	add.f64 	%fd12, %fd107, 0dBFF0000000000000;
	add.f64 	%fd13, %fd107, 0d3FF0000000000000;
	rcp.approx.ftz.f64 	%fd14, %fd13;
	neg.f64 	%fd15, %fd13;
	fma.rn.f64 	%fd16, %fd15, %fd14, 0d3FF0000000000000;
	fma.rn.f64 	%fd17, %fd16, %fd16, %fd16;
	fma.rn.f64 	%fd18, %fd17, %fd14, %fd14;
	mul.f64 	%fd19, %fd12, %fd18;
	fma.rn.f64 	%fd20, %fd12, %fd18, %fd19;
	mul.f64 	%fd21, %fd20, %fd20;
	fma.rn.f64 	%fd22, %fd21, 0d3EB0F5FF7D2CAFE2, 0d3ED0F5D241AD3B5A;
	fma.rn.f64 	%fd23, %fd22, %fd21, 0d3EF3B20A75488A3F;
	fma.rn.f64 	%fd24, %fd23, %fd21, 0d3F1745CDE4FAECD5;
	fma.rn.f64 	%fd25, %fd24, %fd21, 0d3F3C71C7258A578B;
	fma.rn.f64 	%fd26, %fd25, %fd21, 0d3F6249249242B910;
	fma.rn.f64 	%fd27, %fd26, %fd21, 0d3F89999999999DFB;
	sub.f64 	%fd28, %fd12, %fd20;
	add.f64 	%fd29, %fd28, %fd28;
	neg.f64 	%fd30, %fd20;
	fma.rn.f64 	%fd31, %fd30, %fd12, %fd29;
	mul.f64 	%fd32, %fd18, %fd31;
	fma.rn.f64 	%fd33, %fd21, %fd27, 0d3FB5555555555555;
	mov.f64 	%fd34, 0d3FB5555555555555;
	sub.f64 	%fd35, %fd34, %fd33;
	fma.rn.f64 	%fd36, %fd21, %fd27, %fd35;
	add.f64 	%fd37, %fd36, 0dBC46A4CB00B9E7B0;
	add.f64 	%fd38, %fd33, %fd37;
	sub.f64 	%fd39, %fd33, %fd38;
	add.f64 	%fd40, %fd37, %fd39;
	mul.rn.f64 	%fd41, %fd20, %fd20;
	neg.f64 	%fd42, %fd41;
	fma.rn.f64 	%fd43, %fd20, %fd20, %fd42;
	{
	.reg .b32 %temp; 
	mov.b64 	{%r22, %temp}, %fd32;
	}
	{
	.reg .b32 %temp; 
	mov.b64 	{%temp, %r23}, %fd32;
	}
	add.s32 	%r24, %r23, 1048576;
	mov.b64 	%fd44, {%r22, %r24};
	fma.rn.f64 	%fd45, %fd20, %fd44, %fd43;
	mul.rn.f64 	%fd46, %fd41, %fd20;
	neg.f64 	%fd47, %fd46;
	fma.rn.f64 	%fd48, %fd41, %fd20, %fd47;
	fma.rn.f64 	%fd49, %fd41, %fd32, %fd48;
	fma.rn.f64 	%fd50, %fd45, %fd20, %fd49;
	mul.rn.f64 	%fd51, %fd38, %fd46;
	neg.f64 	%fd52, %fd51;
	fma.rn.f64 	%fd53, %fd38, %fd46, %fd52;
	fma.rn.f64 	%fd54, %fd38, %fd50, %fd53;
	fma.rn.f64 	%fd55, %fd40, %fd46, %fd54;
	add.f64 	%fd56, %fd51, %fd55;
	sub.f64 	%fd57, %fd51, %fd56;
	add.f64 	%fd58, %fd55, %fd57;
	add.f64 	%fd59, %fd20, %fd56;
	sub.f64 	%fd60, %fd20, %fd59;
	add.f64 	%fd61, %fd56, %fd60;
	add.f64 	%fd62, %fd58, %fd61;
	add.f64 	%fd63, %fd32, %fd62;
	add.f64 	%fd64, %fd59, %fd63;
	sub.f64 	%fd65, %fd59, %fd64;
	add.f64 	%fd66, %fd63, %fd65;
	xor.b32  	%r25, %r48, -2147483648;
	mov.b32 	%r26, 1127219200;
	mov.b64 	%fd67, {%r25, %r26};
	mov.b32 	%r27, -2147483648;
	mov.b64 	%fd68, {%r27, %r26};
	sub.f64 	%fd69, %fd67, %fd68;
	fma.rn.f64 	%fd70, %fd69, 0d3FE62E42FEFA39EF, %fd64;
	fma.rn.f64 	%fd71, %fd69, 0dBFE62E42FEFA39EF, %fd70;
	sub.f64 	%fd72, %fd71, %fd64;
	sub.f64 	%fd73, %fd66, %fd72;
	fma.rn.f64 	%fd74, %fd69, 0d3C7ABC9E3B39803F, %fd73;
	add.f64 	%fd75, %fd70, %fd74;
	sub.f64 	%fd76, %fd70, %fd75;
	add.f64 	%fd77, %fd74, %fd76;
	mov.f64 	%fd78, 0d4000000000000000;
	{
	.reg .b32 %temp; 
	mov.b64 	{%temp, %r28}, %fd78;
	}
	{
	.reg .b32 %temp; 
	mov.b64 	{%r29, %temp}, %fd78;
	}
	shl.b32 	%r30, %r28, 1;
	setp.gt.u32 	%p3, %r30, -33554433;
	and.b32  	%r31, %r28, -15728641;
	selp.b32 	%r32, %r31, %r28, %p3;
	mov.b64 	%fd79, {%r29, %r32};
	mul.rn.f64 	%fd80, %fd75, %fd79;
	neg.f64 	%fd81, %fd80;
	fma.rn.f64 	%fd82, %fd75, %fd79, %fd81;
	fma.rn.f64 	%fd83, %fd77, %fd79, %fd82;
	add.f64 	%fd4, %fd80, %fd83;
	sub.f64 	%fd84, %fd80, %fd4;
	add.f64 	%fd5, %fd83, %fd84;
	fma.rn.f64 	%fd85, %fd4, 0d3FF71547652B82FE, 0d4338000000000000;
	{
	.reg .b32 %temp; 
	mov.b64 	{%r13, %temp}, %fd85;
	}
	mov.f64 	%fd86, 0dC338000000000000;
	add.rn.f64 	%fd87, %fd85, %fd86;
	fma.rn.f64 	%fd88, %fd87, 0dBFE62E42FEFA39EF, %fd4;
	fma.rn.f64 	%fd89, %fd87, 0dBC7ABC9E3B39803F, %fd88;
	fma.rn.f64 	%fd90, %fd89, 0d3E5ADE1569CE2BDF, 0d3E928AF3FCA213EA;
	fma.rn.f64 	%fd91, %fd90, %fd89, 0d3EC71DEE62401315;
	fma.rn.f64 	%fd92, %fd91, %fd89, 0d3EFA01997C89EB71;
	fma.rn.f64 	%fd93, %fd92, %fd89, 0d3F2A01A014761F65;
	fma.rn.f64 	%fd94, %fd93, %fd89, 0d3F56C16C1852B7AF;
	fma.rn.f64 	%fd95, %fd94, %fd89, 0d3F81111111122322;
	fma.rn.f64 	%fd96, %fd95, %fd89, 0d3FA55555555502A1;
	fma.rn.f64 	%fd97, %fd96, %fd89, 0d3FC5555555555511;
	fma.rn.f64 	%fd98, %fd97, %fd89, 0d3FE000000000000B;
	fma.rn.f64 	%fd99, %fd98, %fd89, 0d3FF0000000000000;
	fma.rn.f64 	%fd100, %fd99, %fd89, 0d3FF0000000000000;
	{
	.reg .b32 %temp; 
	mov.b64 	{%r14, %temp}, %fd100;
	}
	{
	.reg .b32 %temp; 
	mov.b64 	{%temp, %r15}, %fd100;
	}
	shl.b32 	%r33, %r13, 20;
	add.s32 	%r34, %r33, %r15;
	mov.b64 	%fd108, {%r14, %r34};
	{
	.reg .b32 %temp; 
	mov.b64 	{%temp, %r35}, %fd4;
	}
	mov.b32 	%f2, %r35;
	abs.f32 	%f1, %f2;
	setp.lt.f32 	%p4, %f1, 0f4086232B;
	@%p4 bra 	$L__BB4_7;
	setp.lt.f64 	%p5, %fd4, 0d0000000000000000;
	add.f64 	%fd101, %fd4, 0d7FF0000000000000;
	selp.f64 	%fd108, 0d0000000000000000, %fd101, %p5;
	setp.geu.f32 	%p6, %f1, 0f40874800;
	@%p6 bra 	$L__BB4_7;
	shr.u32 	%r36, %r13, 31;
	add.s32 	%r37, %r13, %r36;
	shr.s32 	%r38, %r37, 1;
	shl.b32 	%r39, %r38, 20;
	add.s32 	%r40, %r15, %r39;
	mov.b64 	%fd102, {%r14, %r40};
	sub.s32 	%r41, %r13, %r38;
	shl.b32 	%r42, %r41, 20;
	add.s32 	%r43, %r42, 1072693248;
	mov.b32 	%r44, 0;
	mov.b64 	%fd103, {%r44, %r43};
	mul.f64 	%fd108, %fd103, %fd102;
$L__BB4_7:
	abs.f64 	%fd104, %fd108;
	setp.eq.f64 	%p7, %fd104, 0d7FF0000000000000;
	fma.rn.f64 	%fd105, %fd108, %fd5, %fd108;
	selp.f64 	%fd106, %fd108, %fd105, %p7;
	st.param.f64 	[func_retval0], %fd106;
	ret;

}


// ===== COMPILED SASS (sm_100) =====

	.target	sm_100

	.elftype	@"ET_EXEC"


//--------------------- .note.nv.tkinfo           --------------------------
	.section	.note.nv.tkinfo,"",@"SHT_NOTE"
	.sectionflags	@"SHF_NOTE_NV_TKINFO"
	.tkinfo
        /*0018*/ 	.word	0x00000002
        /*0030*/ 	.string	""
        /*0030*/ 	.string	"ptxas"
        /*0030*/ 	.string	"Cuda compilation tools, release 13.0, V13.0.88"
        /*0030*/ 	.string	"Build cuda_13.0.r13.0/compiler.36424714_0"
        /*0030*/ 	.string	"-arch sm_100 -m 64 "



//--------------------- .note.nv.cuinfo           --------------------------
	.section	.note.nv.cuinfo,"",@"SHT_NOTE"
	.sectionflags	@"SHF_NOTE_NV_CUINFO"
        /*0018*/ 	.short	0x0002
        /*001a*/ 	.short	0x0064
        /*001c*/ 	.short	0x0082
	.zero		2


//--------------------- .nv.info                  --------------------------
	.section	.nv.info,"",@"SHT_CUDA_INFO"
	.align	4


	//----- nvinfo : EIATTR_REGCOUNT
	.align		4
        /*0000*/ 	.byte	0x04, 0x2f
        /*0002*/ 	.short	(.L_6 - .L_5)
	.align		4
.L_5:
        /*0004*/ 	.word	index@(_Z9calc_termPdS_i)
        /*0008*/ 	.word	0x00000020


	//----- nvinfo : EIATTR_FRAME_SIZE
	.align		4
.L_6:
        /*000c*/ 	.byte	0x04, 0x11
        /*000e*/ 	.short	(.L_8 - .L_7)
	.align		4
.L_7:
        /*0010*/ 	.word	index@($_Z9calc_termPdS_i$__internal_trig_reduction_slowpathd)
        /*0014*/ 	.word	0x00000028


	//----- nvinfo : EIATTR_FRAME_SIZE
	.align		4
.L_8:
        /*0018*/ 	.byte	0x04, 0x11
        /*001a*/ 	.short	(.L_10 - .L_9)
	.align		4
.L_9:
        /*001c*/ 	.word	index@($_Z9calc_termPdS_i$__internal_accurate_pow)
        /*0020*/ 	.word	0x00000028


	//----- nvinfo : EIATTR_FRAME_SIZE
	.align		4
.L_10:
        /*0024*/ 	.byte	0x04, 0x11
        /*0026*/ 	.short	(.L_12 - .L_11)
	.align		4
.L_11:
        /*0028*/ 	.word	index@($__internal_0_$__cuda_sm20_div_rn_f64_full)
        /*002c*/ 	.word	0x00000028


	//----- nvinfo : EIATTR_FRAME_SIZE
	.align		4
.L_12:
        /*0030*/ 	.byte	0x04, 0x11
        /*0032*/ 	.short	(.L_14 - .L_13)
	.align		4
.L_13:
        /*0034*/ 	.word	index@(_Z9calc_termPdS_i)
        /*0038*/ 	.word	0x00000028


	//----- nvinfo : EIATTR_REGCOUNT
	.align		4
.L_14:
        /*003c*/ 	.byte	0x04, 0x2f
        /*003e*/ 	.short	(.L_16 - .L_15)
	.align		4
.L_15:
        /*0040*/ 	.word	index@(_Z10print_gridPdii)
        /*0044*/ 	.word	0x0000001a


	//----- nvinfo : EIATTR_FRAME_SIZE
	.align		4
.L_16:
        /*0048*/ 	.byte	0x04, 0x11
        /*004a*/ 	.short	(.L_18 - .L_17)
	.align		4
.L_17:
        /*004c*/ 	.word	index@(_Z10print_gridPdii)
        /*0050*/ 	.word	0x00000008


	//----- nvinfo : EIATTR_REGCOUNT
	.align		4
.L_18:
        /*0054*/ 	.byte	0x04, 0x2f
        /*0056*/ 	.short	(.L_20 - .L_19)
	.align		4
.L_19:
        /*0058*/ 	.word	index@(_Z9def_functPdS_i)
        /*005c*/ 	.word	0x0000001e


	//----- nvinfo : EIATTR_FRAME_SIZE
	.align		4
.L_20:
        /*0060*/ 	.byte	0x04, 0x11
        /*0062*/ 	.short	(.L_22 - .L_21)
	.align		4
.L_21:
        /*0064*/ 	.word	index@(_Z9def_functPdS_i)
        /*0068*/ 	.word	0x00000000


	//----- nvinfo : EIATTR_MIN_STACK_SIZE
	.align		4
.L_22:
        /*006c*/ 	.byte	0x04, 0x12
        /*006e*/ 	.short	(.L_24 - .L_23)
	.align		4
.L_23:
        /*0070*/ 	.word	index@(_Z9def_functPdS_i)
        /*0074*/ 	.word	0x00000000


	//----- nvinfo : EIATTR_MIN_STACK_SIZE
	.align		4
.L_24:
        /*0078*/ 	.byte	0x04, 0x12
        /*007a*/ 	.short	(.L_26 - .L_25)
	.align		4
.L_25:
        /*007c*/ 	.word	index@(_Z10print_gridPdii)
        /*0080*/ 	.word	0x00000008


	//----- nvinfo : EIATTR_MIN_STACK_SIZE
	.align		4
.L_26:
        /*0084*/ 	.byte	0x04, 0x12
        /*0086*/ 	.short	(.L_28 - .L_27)
	.align		4
.L_27:
        /*0088*/ 	.word	index@(_Z9calc_termPdS_i)
        /*008c*/ 	.word	0x00000028
.L_28:


//--------------------- .nv.compat                --------------------------
	.section	.nv.compat,"",@"SHT_CUDA_COMPAT_INFO"
	.align	4
        /*0000*/ 	.byte	0x02, 0x09, 0x00, 0x00, 0x02, 0x02, 0x01, 0x00, 0x02, 0x05, 0x05, 0x00, 0x03, 0x07, 0x01, 0x01
        /*0010*/ 	.byte	0x02, 0x03, 0x00, 0x00, 0x02, 0x06, 0x01, 0x00, 0x04, 0x0b, 0x08, 0x00, 0x01, 0x00, 0x00, 0x00
        /*0020*/ 	.byte	0x00, 0x00, 0x00, 0x00


//--------------------- .nv.info._Z9def_functPdS_i --------------------------
	.section	.nv.info._Z9def_functPdS_i,"",@"SHT_CUDA_INFO"
	.sectionflags	@""
	.align	4


	//----- nvinfo : EIATTR_CUDA_API_VERSION
	.align		4
        /*0000*/ 	.byte	0x04, 0x37
        /*0002*/ 	.short	(.L_30 - .L_29)
.L_29:
        /*0004*/ 	.word	0x00000082


	//----- nvinfo : EIATTR_KPARAM_INFO
	.align		4
.L_30:
        /*0008*/ 	.byte	0x04, 0x17
        /*000a*/ 	.short	(.L_32 - .L_31)
.L_31:
        /*000c*/ 	.word	0x00000000
        /*0010*/ 	.short	0x0002
        /*0012*/ 	.short	0x0010
        /*0014*/ 	.byte	0x00, 0xf0, 0x11, 0x00


	//----- nvinfo : EIATTR_KPARAM_INFO
	.align		4
.L_32:
        /*0018*/ 	.byte	0x04, 0x17
        /*001a*/ 	.short	(.L_34 - .L_33)
.L_33:
        /*001c*/ 	.word	0x00000000
        /*0020*/ 	.short	0x0001
        /*0022*/ 	.short	0x0008
        /*0024*/ 	.byte	0x00, 0xf5, 0x21, 0x00


	//----- nvinfo : EIATTR_KPARAM_INFO
	.align		4
.L_34:
        /*0028*/ 	.byte	0x04, 0x17
        /*002a*/ 	.short	(.L_36 - .L_35)
.L_35:
        /*002c*/ 	.word	0x00000000
        /*0030*/ 	.short	0x0000
        /*0032*/ 	.short	0x0000
        /*0034*/ 	.byte	0x00, 0xf5, 0x21, 0x00


	//----- nvinfo : EIATTR_SPARSE_MMA_MASK
	.align		4
.L_36:
        /*0038*/ 	.byte	0x03, 0x50
        /*003a*/ 	.short	0x0000


	//----- nvinfo : EIATTR_MAXREG_COUNT
	.align		4
        /*003c*/ 	.byte	0x03, 0x1b
        /*003e*/ 	.short	0x00ff


	//----- nvinfo : EIATTR_MERCURY_ISA_VERSION
	.align		4
        /*0040*/ 	.byte	0x03, 0x5f
        /*0042*/ 	.short	0x0101


	//----- nvinfo : EIATTR_VRC_CTA_INIT_COUNT
	.align		4
        /*0044*/ 	.byte	0x02, 0x4a
	.zero		1
	.zero		1


	//----- nvinfo : EIATTR_EXIT_INSTR_OFFSETS
	.align		4
        /*0048*/ 	.byte	0x04, 0x1c
        /*004a*/ 	.short	(.L_38 - .L_37)


	//   ....[0]....
.L_37:
        /*004c*/ 	.word	0x00000830


	//----- nvinfo : EIATTR_CBANK_PARAM_SIZE
	.align		4
.L_38:
        /*0050*/ 	.byte	0x03, 0x19
        /*0052*/ 	.short	0x0014


	//----- nvinfo : EIATTR_PARAM_CBANK
	.align		4
        /*0054*/ 	.byte	0x04, 0x0a
        /*0056*/ 	.short	(.L_40 - .L_39)
	.align		4
.L_39:
        /*0058*/ 	.word	index@(.nv.constant0._Z9def_functPdS_i)
        /*005c*/ 	.short	0x0380
        /*005e*/ 	.short	0x0014


	//----- nvinfo : EIATTR_SW_WAR
	.align		4
.L_40:
        /*0060*/ 	.byte	0x04, 0x36
        /*0062*/ 	.short	(.L_42 - .L_41)
.L_41:
        /*0064*/ 	.word	0x00000008
.L_42:


//--------------------- .nv.info._Z10print_gridPdii --------------------------
	.section	.nv.info._Z10print_gridPdii,"",@"SHT_CUDA_INFO"
	.sectionflags	@""
	.align	4


	//----- nvinfo : EIATTR_CUDA_API_VERSION
	.align		4
        /*0000*/ 	.byte	0x04, 0x37
        /*0002*/ 	.short	(.L_44 - .L_43)
.L_43:
        /*0004*/ 	.word	0x00000082


	//----- nvinfo : EIATTR_KPARAM_INFO
	.align		4
.L_44:
        /*0008*/ 	.byte	0x04, 0x17
        /*000a*/ 	.short	(.L_46 - .L_45)
.L_45:
        /*000c*/ 	.word	0x00000000
        /*0010*/ 	.short	0x0002
        /*0012*/ 	.short	0x000c
        /*0014*/ 	.byte	0x00, 0xf0, 0x11, 0x00


	//----- nvinfo : EIATTR_KPARAM_INFO
	.align		4
.L_46:
        /*0018*/ 	.byte	0x04, 0x17
        /*001a*/ 	.short	(.L_48 - .L_47)
.L_47:
        /*001c*/ 	.word	0x00000000
        /*0020*/ 	.short	0x0001
        /*0022*/ 	.short	0x0008
        /*0024*/ 	.byte	0x00, 0xf0, 0x11, 0x00


	//----- nvinfo : EIATTR_KPARAM_INFO
	.align		4
.L_48:
        /*0028*/ 	.byte	0x04, 0x17
        /*002a*/ 	.short	(.L_50 - .L_49)
.L_49:
        /*002c*/ 	.word	0x00000000
        /*0030*/ 	.short	0x0000
        /*0032*/ 	.short	0x0000
        /*0034*/ 	.byte	0x00, 0xf5, 0x21, 0x00


	//----- nvinfo : EIATTR_SPARSE_MMA_MASK
	.align		4
.L_50:
        /*0038*/ 	.byte	0x03, 0x50
        /*003a*/ 	.short	0x0000


	//----- nvinfo : EIATTR_MAXREG_COUNT
	.align		4
        /*003c*/ 	.byte	0x03, 0x1b
        /*003e*/ 	.short	0x00ff


	//----- nvinfo : EIATTR_EXTERNS
	.align		4
        /*0040*/ 	.byte	0x04, 0x0f
        /*0042*/ 	.short	(.L_52 - .L_51)


	//   ....[0]....
	.align		4
.L_51:
        /*0044*/ 	.word	index@(vprintf)


	//----- nvinfo : EIATTR_MERCURY_ISA_VERSION
	.align		4
.L_52:
        /*0048*/ 	.byte	0x03, 0x5f
        /*004a*/ 	.short	0x0101


	//----- nvinfo : EIATTR_VRC_CTA_INIT_COUNT
	.align		4
        /*004c*/ 	.byte	0x02, 0x4a
	.zero		1
	.zero		1


	//----- nvinfo : EIATTR_SYSCALL_OFFSETS
	.align		4
        /*0050*/ 	.byte	0x04, 0x46
        /*0052*/ 	.short	(.L_54 - .L_53)


	//   ....[0]....
.L_53:
        /*0054*/ 	.word	0x000002e0


	//   ....[1]....
        /*0058*/ 	.word	0x00000390


	//   ....[2]....
        /*005c*/ 	.word	0x00000430


	//   ....[3]....
        /*0060*/ 	.word	0x000004d0


	//   ....[4]....
        /*0064*/ 	.word	0x00000570


	//   ....[5]....
        /*0068*/ 	.word	0x00000610


	//   ....[6]....
        /*006c*/ 	.word	0x000006b0


	//   ....[7]....
        /*0070*/ 	.word	0x00000750


	//   ....[8]....
        /*0074*/ 	.word	0x000007f0


	//   ....[9]....
        /*0078*/ 	.word	0x00000890


	//   ....[10]....
        /*007c*/ 	.word	0x00000930


	//   ....[11]....
        /*0080*/ 	.word	0x000009d0


	//   ....[12]....
        /*0084*/ 	.word	0x00000a70


	//   ....[13]....
        /*0088*/ 	.word	0x00000b10


	//   ....[14]....
        /*008c*/ 	.word	0x00000bb0


	//   ....[15]....
        /*0090*/ 	.word	0x00000c50


	//   ....[16]....
        /*0094*/ 	.word	0x00000e00


	//   ....[17]....
        /*0098*/ 	.word	0x00000ef0


	//   ....[18]....
        /*009c*/ 	.word	0x00000fa0


	//   ....[19]....
        /*00a0*/ 	.word	0x00001040


	//   ....[20]....
        /*00a4*/ 	.word	0x000010e0


	//   ....[21]....
        /*00a8*/ 	.word	0x00001180


	//   ....[22]....
        /*00ac*/ 	.word	0x00001220


	//   ....[23]....
        /*00b0*/ 	.word	0x000012c0


	//   ....[24]....
        /*00b4*/ 	.word	0x00001400


	//   ....[25]....
        /*00b8*/ 	.word	0x000014f0


	//   ....[26]....
        /*00bc*/ 	.word	0x000015a0


	//   ....[27]....
        /*00c0*/ 	.word	0x00001640


	//   ....[28]....
        /*00c4*/ 	.word	0x00001780


	//   ....[29]....
        /*00c8*/ 	.word	0x000018d0


	//   ....[30]....
        /*00cc*/ 	.word	0x00001990


	//   ....[31]....
        /*00d0*/ 	.word	0x00001a10


	//   ....[32]....
        /*00d4*/ 	.word	0x00001b80


	//   ....[33]....
        /*00d8*/ 	.word	0x00001bf0


	//   ....[34]....
        /*00dc*/ 	.word	0x00001c60


	//   ....[35]....
        /*00e0*/ 	.word	0x00001cd0


	//   ....[36]....
        /*00e4*/ 	.word	0x00001de0


	//   ....[37]....
        /*00e8*/ 	.word	0x00001e90


	//----- nvinfo : EIATTR_EXIT_INSTR_OFFSETS
	.align		4
.L_54:
        /*00ec*/ 	.byte	0x04, 0x1c
        /*00ee*/ 	.short	(.L_56 - .L_55)


	//   ....[0]....
.L_55:
        /*00f0*/ 	.word	0x00001ea0


	//----- nvinfo : EIATTR_CRS_STACK_SIZE
	.align		4
.L_56:
        /*00f4*/ 	.byte	0x04, 0x1e
        /*00f6*/ 	.short	(.L_58 - .L_57)
.L_57:
        /*00f8*/ 	.word	0x00000000


	//----- nvinfo : EIATTR_CBANK_PARAM_SIZE
	.align		4
.L_58:
        /*00fc*/ 	.byte	0x03, 0x19
        /*00fe*/ 	.short	0x0010


	//----- nvinfo : EIATTR_PARAM_CBANK
	.align		4
        /*0100*/ 	.byte	0x04, 0x0a
        /*0102*/ 	.short	(.L_60 - .L_59)
	.align		4
.L_59:
        /*0104*/ 	.word	index@(.nv.constant0._Z10print_gridPdii)
        /*0108*/ 	.short	0x0380
        /*010a*/ 	.short	0x0010


	//----- nvinfo : EIATTR_SW_WAR
	.align		4
.L_60:
        /*010c*/ 	.byte	0x04, 0x36
        /*010e*/ 	.short	(.L_62 - .L_61)
.L_61:
        /*0110*/ 	.word	0x00000008
.L_62:


//--------------------- .nv.info._Z9calc_termPdS_i --------------------------
	.section	.nv.info._Z9calc_termPdS_i,"",@"SHT_CUDA_INFO"
	.sectionflags	@""
	.align	4


	//----- nvinfo : EIATTR_CUDA_API_VERSION
	.align		4
        /*0000*/ 	.byte	0x04, 0x37
        /*0002*/ 	.short	(.L_64 - .L_63)
.L_63:
        /*0004*/ 	.word	0x00000082


	//----- nvinfo : EIATTR_KPARAM_INFO
	.align		4
.L_64:
        /*0008*/ 	.byte	0x04, 0x17
        /*000a*/ 	.short	(.L_66 - .L_65)
.L_65:
        /*000c*/ 	.word	0x00000000
        /*0010*/ 	.short	0x0002
        /*0012*/ 	.short	0x0010
        /*0014*/ 	.byte	0x00, 0xf0, 0x11, 0x00


	//----- nvinfo : EIATTR_KPARAM_INFO
	.align		4
.L_66:
        /*0018*/ 	.byte	0x04, 0x17
        /*001a*/ 	.short	(.L_68 - .L_67)
.L_67:
        /*001c*/ 	.word	0x00000000
        /*0020*/ 	.short	0x0001
        /*0022*/ 	.short	0x0008
        /*0024*/ 	.byte	0x00, 0xf5, 0x21, 0x00


	//----- nvinfo : EIATTR_KPARAM_INFO
	.align		4
.L_68:
        /*0028*/ 	.byte	0x04, 0x17
        /*002a*/ 	.short	(.L_70 - .L_69)
.L_69:
        /*002c*/ 	.word	0x00000000
        /*0030*/ 	.short	0x0000
        /*0032*/ 	.short	0x0000
        /*0034*/ 	.byte	0x00, 0xf5, 0x21, 0x00


	//----- nvinfo : EIATTR_SPARSE_MMA_MASK
	.align		4
.L_70:
        /*0038*/ 	.byte	0x03, 0x50
        /*003a*/ 	.short	0x0000


	//----- nvinfo : EIATTR_MAXREG_COUNT
	.align		4
        /*003c*/ 	.byte	0x03, 0x1b
        /*003e*/ 	.short	0x00ff


	//----- nvinfo : EIATTR_MERCURY_ISA_VERSION
	.align		4
        /*0040*/ 	.byte	0x03, 0x5f
        /*0042*/ 	.short	0x0101


	//----- nvinfo : EIATTR_VRC_CTA_INIT_COUNT
	.align		4
        /*0044*/ 	.byte	0x02, 0x4a
	.zero		1
	.zero		1


	//----- nvinfo : EIATTR_EXIT_INSTR_OFFSETS
	.align		4
        /*0048*/ 	.byte	0x04, 0x1c
        /*004a*/ 	.short	(.L_72 - .L_71)


	//   ....[0]....
.L_71:
        /*004c*/ 	.word	0x00000ab0


	//----- nvinfo : EIATTR_CRS_STACK_SIZE
	.align		4
.L_72:
        /*0050*/ 	.byte	0x04, 0x1e
        /*0052*/ 	.short	(.L_74 - .L_73)
.L_73:
        /*0054*/ 	.word	0x00000000


	//----- nvinfo : EIATTR_CBANK_PARAM_SIZE
	.align		4
.L_74:
        /*0058*/ 	.byte	0x03, 0x19
        /*005a*/ 	.short	0x0014


	//----- nvinfo : EIATTR_PARAM_CBANK
	.align		4
        /*005c*/ 	.byte	0x04, 0x0a
        /*005e*/ 	.short	(.L_76 - .L_75)
	.align		4
.L_75:
        /*0060*/ 	.word	index@(.nv.constant0._Z9calc_termPdS_i)
        /*0064*/ 	.short	0x0380
        /*0066*/ 	.short	0x0014


	//----- nvinfo : EIATTR_SW_WAR
	.align		4
.L_76:
        /*0068*/ 	.byte	0x04, 0x36
        /*006a*/ 	.short	(.L_78 - .L_77)
.L_77:
        /*006c*/ 	.word	0x00000008
.L_78:


//--------------------- .nv.callgraph             --------------------------
	.section	.nv.callgraph,"",@"SHT_CUDA_CALLGRAPH"
	.align	4
	.sectionentsize	8
	.align		4
        /*0000*/ 	.word	0x00000000
	.align		4
        /*0004*/ 	.word	0xffffffff
	.align		4
        /*0008*/ 	.word	index@(_Z10print_gridPdii)
	.align		4
        /*000c*/ 	.word	index@(vprintf)
	.align		4
        /*0010*/ 	.word	0x00000000
	.align		4
        /*0014*/ 	.word	0xfffffffe
	.align		4
        /*0018*/ 	.word	0x00000000
	.align		4
        /*001c*/ 	.word	0xfffffffd
	.align		4
        /*0020*/ 	.word	0x00000000
	.align		4
        /*0024*/ 	.word	0xfffffffc


//--------------------- .nv.constant4             --------------------------
	.section	.nv.constant4,"a",@progbits
	.align	8
	.align		8
.nv.constant4:
        /*0000*/ 	.dword	$str
	.align		8
        /*0008*/ 	.dword	$str$1
	.align		8
        /*0010*/ 	.dword	$str$2
	.align		8
        /*0018*/ 	.dword	__cudart_i2opi_d
	.align		8
        /*0020*/ 	.dword	__cudart_sin_cos_coeffs
	.align		8
        /*0028*/ 	.dword	vprintf


//--------------------- .text._Z9def_functPdS_i   --------------------------
	.section	.text._Z9def_functPdS_i,"ax",@progbits
	.align	128
        .global         _Z9def_functPdS_i
        .type           _Z9def_functPdS_i,@function
        .size           _Z9def_functPdS_i,(.L_x_86 - _Z9def_functPdS_i)
        .other          _Z9def_functPdS_i,@"STO_CUDA_ENTRY STV_DEFAULT"
_Z9def_functPdS_i:
.text._Z9def_functPdS_i:
[----:B------:R-:W-:Y:S01]  /*0000*/  LDC R1, c[0x0][0x37c] ;  /* 0x0000df00ff017b82 */ /* 0x000fe20000000800 */
[----:B------:R-:W0:Y:S01]  /*0010*/  LDCU UR5, c[0x0][0x390] ;  /* 0x00007200ff0577ac */ /* 0x000e220008000800 */
[----:B------:R-:W1:Y:S01]  /*0020*/  S2R R0, SR_TID.X ;  /* 0x0000000000007919 */ /* 0x000e620000002100 */
[----:B------:R-:W-:Y:S01]  /*0030*/  CS2R R8, SRZ ;  /* 0x0000000000087805 */ /* 0x000fe2000001ff00 */
[----:B------:R-:W2:Y:S01]  /*0040*/  LDCU.64 UR8, c[0x0][0x358] ;  /* 0x00006b00ff0877ac */ /* 0x000ea20008000a00 */
[----:B0-----:R-:W-:-:S09]  /*0050*/  UISETP.GE.AND UP0, UPT, UR5, 0x1, UPT ;  /* 0x000000010500788c */ /* 0x001fd2000bf06270 */
[----:B--2---:R-:W-:Y:S05]  /*0060*/  BRA.U !UP0, `(.L_x_0) ;  /* 0x0000000508dc7547 */ /* 0x004fea000b800000 */
[----:B------:R-:W-:Y:S02]  /*0070*/  UISETP.GE.U32.AND UP1, UPT, UR5, 0x10, UPT ;  /* 0x000000100500788c */ /* 0x000fe4000bf26070 */
[----:B-1----:R-:W-:Y:S01]  /*0080*/  IMAD R20, R0, UR5, RZ ;  /* 0x0000000500147c24 */ /* 0x002fe2000f8e02ff */
[----:B------:R-:W-:Y:S01]  /*0090*/  ULOP3.LUT UR6, UR5, 0xf, URZ, 0xc0, !UPT ;  /* 0x0000000f05067892 */ /* 0x000fe2000f8ec0ff */
[----:B------:R-:W-:Y:S01]  /*00a0*/  CS2R R8, SRZ ;  /* 0x0000000000087805 */ /* 0x000fe2000001ff00 */
[----:B------:R-:W-:Y:S02]  /*00b0*/  UMOV UR4, URZ ;  /* 0x000000ff00047c82 */ /* 0x000fe40008000000 */
[----:B------:R-:W-:Y:S02]  /*00c0*/  UISETP.NE.AND UP0, UPT, UR6, URZ, UPT ;  /* 0x000000ff0600728c */ /* 0x000fe4000bf05270 */
[----:B------:R-:W-:Y:S09]  /*00d0*/  BRA.U !UP1, `(.L_x_1) ;  /* 0x0000000109b07547 */ /* 0x000ff2000b800000 */
[----:B------:R-:W0:Y:S01]  /*00e0*/  LDC.64 R2, c[0x0][0x380] ;  /* 0x0000e000ff027b82 */ /* 0x000e220000000a00 */
[----:B------:R-:W-:Y:S01]  /*00f0*/  ULOP3.LUT UR4, UR5, 0x7ffffff0, URZ, 0xc0, !UPT ;  /* 0x7ffffff005047892 */ /* 0x000fe2000f8ec0ff */
[----:B------:R-:W-:-:S03]  /*0100*/  CS2R R8, SRZ ;  /* 0x0000000000087805 */ /* 0x000fc6000001ff00 */
[----:B------:R-:W-:Y:S01]  /*0110*/  UIADD3 UR7, UPT, UPT, -UR4, URZ, URZ ;  /* 0x000000ff04077290 */ /* 0x000fe2000fffe1ff */
[----:B0-----:R-:W-:-:S03]  /*0120*/  IMAD.WIDE.U32 R2, R20, 0x8, R2 ;  /* 0x0000000814027825 */ /* 0x001fc600078e0002 */
[----:B------:R-:W-:-:S05]  /*0130*/  IADD3 R2, P0, PT, R2, 0x40, RZ ;  /* 0x0000004002027810 */ /* 0x000fca0007f1e0ff */
[----:B------:R-:W-:-:S08]  /*0140*/  IMAD.X R3, RZ, RZ, R3, P0 ;  /* 0x000000ffff037224 */ /* 0x000fd000000e0603 */
.L_x_2:
[----:B------:R-:W2:Y:S04]  /*0150*/  LDG.E.64 R10, desc[UR8][R2.64+-0x40] ;  /* 0xffffc008020a7981 */ /* 0x000ea8000c1e1b00 */
[----:B------:R-:W3:Y:S04]  /*0160*/  LDG.E.64 R26, desc[UR8][R2.64+-0x38] ;  /* 0xffffc808021a7981 */ /* 0x000ee8000c1e1b00 */
[----:B------:R-:W4:Y:S04]  /*0170*/  LDG.E.64 R24, desc[UR8][R2.64+-0x30] ;  /* 0xffffd00802187981 */ /* 0x000f28000c1e1b00 */
[----:B------:R-:W5:Y:S04]  /*0180*/  LDG.E.64 R22, desc[UR8][R2.64+-0x28] ;  /* 0xffffd80802167981 */ /* 0x000f68000c1e1b00 */
[----:B------:R-:W5:Y:S04]  /*0190*/  LDG.E.64 R18, desc[UR8][R2.64+-0x20] ;  /* 0xffffe00802127981 */ /* 0x000f68000c1e1b00 */
[----:B------:R-:W5:Y:S04]  /*01a0*/  LDG.E.64 R6, desc[UR8][R2.64+-0x18] ;  /* 0xffffe80802067981 */ /* 0x000f68000c1e1b00 */
[----:B------:R-:W5:Y:S04]  /*01b0*/  LDG.E.64 R4, desc[UR8][R2.64+-0x10] ;  /* 0xfffff00802047981 */ /* 0x000f68000c1e1b00 */
[----:B------:R-:W5:Y:S04]  /*01c0*/  LDG.E.64 R16, desc[UR8][R2.64+-0x8] ;  /* 0xfffff80802107981 */ /* 0x000f68000c1e1b00 */
[----:B------:R-:W5:Y:S04]  /*01d0*/  LDG.E.64 R14, desc[UR8][R2.64] ;  /* 0x00000008020e7981 */ /* 0x000f68000c1e1b00 */
[----:B------:R-:W5:Y:S01]  /*01e0*/  LDG.E.64 R12, desc[UR8][R2.64+0x8] ;  /* 0x00000808020c7981 */ /* 0x000f62000c1e1b00 */
[----:B--2---:R-:W-:-:S03]  /*01f0*/  DADD R8, R10, R8 ;  /* 0x000000000a087229 */ /* 0x004fc60000000008 */
[----:B------:R-:W2:Y:S05]  /*0200*/  LDG.E.64 R10, desc[UR8][R2.64+0x10] ;  /* 0x00001008020a7981 */ /* 0x000eaa000c1e1b00 */
[----:B---3--:R-:W-:Y:S02]  /*0210*/  DADD R26, R8, R26 ;  /* 0x00000000081a7229 */ /* 0x008fe4000000001a */
[----:B------:R-:W3:Y:S06]  /*0220*/  LDG.E.64 R8, desc[UR8][R2.64+0x18] ;  /* 0x0000180802087981 */ /* 0x000eec000c1e1b00 */
[----:B----4-:R-:W-:Y:S01]  /*0230*/  DADD R26, R26, R24 ;  /* 0x000000001a1a7229 */ /* 0x010fe20000000018 */
[----:B------:R-:W4:Y:S07]  /*0240*/  LDG.E.64 R24, desc[UR8][R2.64+0x20] ;  /* 0x0000200802187981 */ /* 0x000f2e000c1e1b00 */
[----:B-----5:R-:W-:Y:S01]  /*0250*/  DADD R26, R26, R22 ;  /* 0x000000001a1a7229 */ /* 0x020fe20000000016 */
[----:B------:R-:W5:Y:S07]  /*0260*/  LDG.E.64 R22, desc[UR8][R2.64+0x28] ;  /* 0x0000280802167981 */ /* 0x000f6e000c1e1b00 */
[----:B------:R-:W-:Y:S01]  /*0270*/  DADD R26, R26, R18 ;  /* 0x000000001a1a7229 */ /* 0x000fe20000000012 */
[----:B------:R-:W5:Y:S07]  /*0280*/  LDG.E.64 R18, desc[UR8][R2.64+0x30] ;  /* 0x0000300802127981 */ /* 0x000f6e000c1e1b00 */
[----:B------:R-:W-:Y:S01]  /*0290*/  DADD R26, R26, R6 ;  /* 0x000000001a1a7229 */ /* 0x000fe20000000006 */
[----:B------:R0:W5:Y:S01]  /*02a0*/  LDG.E.64 R6, desc[UR8][R2.64+0x38] ;  /* 0x0000380802067981 */ /* 0x000162000c1e1b00 */
[----:B------:R-:W-:-:S04]  /*02b0*/  UIADD3 UR7, UPT, UPT, UR7, 0x10, URZ ;  /* 0x0000001007077890 */ /* 0x000fc8000fffe0ff */
[----:B------:R-:W-:Y:S02]  /*02c0*/  UISETP.NE.AND UP1, UPT, UR7, URZ, UPT ;  /* 0x000000ff0700728c */ /* 0x000fe4000bf25270 */
[----:B------:R-:W-:Y:S01]  /*02d0*/  DADD R4, R26, R4 ;  /* 0x000000001a047229 */ /* 0x000fe20000000004 */
[----:B0-----:R-:W-:-:S07]  /*02e0*/  IADD3 R2, P0, PT, R2, 0x80, RZ ;  /* 0x0000008002027810 */ /* 0x001fce0007f1e0ff */
[----:B------:R-:W-:Y:S01]  /*02f0*/  DADD R4, R4, R16 ;  /* 0x0000000004047229 */ /* 0x000fe20000000010 */
[----:B------:R-:W-:-:S07]  /*0300*/  IMAD.X R3, RZ, RZ, R3, P0 ;  /* 0x000000ffff037224 */ /* 0x000fce00000e0603 */
[----:B------:R-:W-:-:S08]  /*0310*/  DADD R4, R4, R14 ;  /* 0x0000000004047229 */ /* 0x000fd0000000000e */
[----:B------:R-:W-:-:S08]  /*0320*/  DADD R4, R4, R12 ;  /* 0x0000000004047229 */ /* 0x000fd0000000000c */
[----:B--2---:R-:W-:-:S08]  /*0330*/  DADD R4, R4, R10 ;  /* 0x0000000004047229 */ /* 0x004fd0000000000a */
[----:B---3--:R-:W-:-:S08]  /*0340*/  DADD R4, R4, R8 ;  /* 0x0000000004047229 */ /* 0x008fd00000000008 */
[----:B----4-:R-:W-:-:S08]  /*0350*/  DADD R4, R4, R24 ;  /* 0x0000000004047229 */ /* 0x010fd00000000018 */
[----:B-----5:R-:W-:-:S08]  /*0360*/  DADD R4, R4, R22 ;  /* 0x0000000004047229 */ /* 0x020fd00000000016 */
[----:B------:R-:W-:-:S08]  /*0370*/  DADD R4, R4, R18 ;  /* 0x0000000004047229 */ /* 0x000fd00000000012 */
[----:B------:R-:W-:Y:S01]  /*0380*/  DADD R8, R4, R6 ;  /* 0x0000000004087229 */ /* 0x000fe20000000006 */
[----:B------:R-:W-:Y:S10]  /*0390*/  BRA.U UP1, `(.L_x_2) ;  /* 0xfffffffd016c7547 */ /* 0x000ff4000b83ffff */
.L_x_1:
[----:B------:R-:W-:Y:S05]  /*03a0*/  BRA.U !UP0, `(.L_x_0) ;  /* 0x00000005080c7547 */ /* 0x000fea000b800000 */
[----:B------:R-:W-:Y:S02]  /*03b0*/  UISETP.GE.U32.AND UP0, UPT, UR6, 0x8, UPT ;  /* 0x000000080600788c */ /* 0x000fe4000bf06070 */
[----:B------:R-:W-:-:S04]  /*03c0*/  ULOP3.LUT UR7, UR5, 0x7, URZ, 0xc0, !UPT ;  /* 0x0000000705077892 */ /* 0x000fc8000f8ec0ff */
[----:B------:R-:W-:-:S03]  /*03d0*/  UISETP.NE.AND UP1, UPT, UR7, URZ, UPT ;  /* 0x000000ff0700728c */ /* 0x000fc6000bf25270 */
[----:B------:R-:W-:Y:S08]  /*03e0*/  BRA.U !UP0, `(.L_x_3) ;  /* 0x0000000108647547 */ /* 0x000ff0000b800000 */
[----:B------:R-:W0:Y:S01]  /*03f0*/  LDC.64 R14, c[0x0][0x380] ;  /* 0x0000e000ff0e7b82 */ /* 0x000e220000000a00 */
[----:B------:R-:W1:Y:S01]  /*0400*/  LDCU.64 UR10, c[0x0][0x380] ;  /* 0x00007000ff0a77ac */ /* 0x000e620008000a00 */
[C---:B------:R-:W-:Y:S01]  /*0410*/  VIADD R3, R20.reuse, UR4 ;  /* 0x0000000414037c36 */ /* 0x040fe20008000000 */
[----:B------:R-:W-:-:S03]  /*0420*/  IADD3 R2, P0, PT, R20, UR4, RZ ;  /* 0x0000000414027c10 */ /* 0x000fc6000ff1e0ff */
[----:B0-----:R-:W-:Y:S01]  /*0430*/  IMAD.WIDE.U32 R14, R3, 0x8, R14 ;  /* 0x00000008030e7825 */ /* 0x001fe200078e000e */
[----:B------:R-:W-:Y:S02]  /*0440*/  IADD3.X R3, PT, PT, RZ, RZ, RZ, P0, !PT ;  /* 0x000000ffff037210 */ /* 0x000fe400007fe4ff */
[----:B-1----:R-:W-:-:S03]  /*0450*/  LEA R16, P0, R2, UR10, 0x3 ;  /* 0x0000000a02107c11 */ /* 0x002fc6000f8018ff */
[----:B------:R-:W2:Y:S01]  /*0460*/  LDG.E.64 R14, desc[UR8][R14.64] ;  /* 0x000000080e0e7981 */ /* 0x000ea2000c1e1b00 */
[----:B------:R-:W-:-:S05]  /*0470*/  LEA.HI.X R17, R2, UR11, R3, 0x3, P0 ;  /* 0x0000000b02117c11 */ /* 0x000fca00080f1c03 */
[----:B------:R-:W3:Y:S04]  /*0480*/  LDG.E.64 R18, desc[UR8][R16.64+0x8] ;  /* 0x0000080810127981 */ /* 0x000ee8000c1e1b00 */
[----:B------:R-:W4:Y:S04]  /*0490*/  LDG.E.64 R22, desc[UR8][R16.64+0x10] ;  /* 0x0000100810167981 */ /* 0x000f28000c1e1b00 */
[----:B------:R-:W5:Y:S04]  /*04a0*/  LDG.E.64 R10, desc[UR8][R16.64+0x18] ;  /* 0x00001808100a7981 */ /* 0x000f68000c1e1b00 */
[----:B------:R-:W5:Y:S04]  /*04b0*/  LDG.E.64 R6, desc[UR8][R16.64+0x20] ;  /* 0x0000200810067981 */ /* 0x000f68000c1e1b00 */
[----:B------:R-:W5:Y:S04]  /*04c0*/  LDG.E.64 R4, desc[UR8][R16.64+0x28] ;  /* 0x0000280810047981 */ /* 0x000f68000c1e1b00 */
[----:B------:R-:W5:Y:S04]  /*04d0*/  LDG.E.64 R2, desc[UR8][R16.64+0x30] ;  /* 0x0000300810027981 */ /* 0x000f68000c1e1b00 */
[----:B------:R-:W5:Y:S01]  /*04e0*/  LDG.E.64 R12, desc[UR8][R16.64+0x38] ;  /* 0x00003808100c7981 */ /* 0x000f62000c1e1b00 */
[----:B------:R-:W-:Y:S01]  /*04f0*/  UIADD3 UR4, UPT, UPT, UR4, 0x8, URZ ;  /* 0x0000000804047890 */ /* 0x000fe2000fffe0ff */
[----:B--2---:R-:W-:-:S08]  /*0500*/  DADD R8, R8, R14 ;  /* 0x0000000008087229 */ /* 0x004fd0000000000e */
[----:B---3--:R-:W-:-:S08]  /*0510*/  DADD R8, R8, R18 ;  /* 0x0000000008087229 */ /* 0x008fd00000000012 */
[----:B----4-:R-:W-:-:S08]  /*0520*/  DADD R8, R8, R22 ;  /* 0x0000000008087229 */ /* 0x010fd00000000016 */
[----:B-----5:R-:W-:-:S08]  /*0530*/  DADD R8, R8, R10 ;  /* 0x0000000008087229 */ /* 0x020fd0000000000a */
[----:B------:R-:W-:-:S08]  /*0540*/  DADD R6, R8, R6 ;  /* 0x0000000008067229 */ /* 0x000fd00000000006 */
[----:B------:R-:W-:-:S08]  /*0550*/  DADD R4, R6, R4 ;  /* 0x0000000006047229 */ /* 0x000fd00000000004 */
[----:B------:R-:W-:-:S08]  /*0560*/  DADD R2, R4, R2 ;  /* 0x0000000004027229 */ /* 0x000fd00000000002 */
[----:B------:R-:W-:-:S11]  /*0570*/  DADD R8, R2, R12 ;  /* 0x0000000002087229 */ /* 0x000fd6000000000c */
.L_x_3:
        /* <DEDUP_REMOVED lines=9> */
[----:B0-----:R-:W-:-:S04]  /*0610*/  IMAD.WIDE.U32 R2, R5, 0x8, R2 ;  /* 0x0000000805027825 */ /* 0x001fc800078e0002 */
[----:B------:R-:W-:Y:S01]  /*0620*/  IMAD.X R5, RZ, RZ, RZ, P0 ;  /* 0x000000ffff057224 */ /* 0x000fe200000e06ff */
[C---:B-1----:R-:W-:Y:S01]  /*0630*/  LEA R4, P0, R6.reuse, UR6, 0x3 ;  /* 0x0000000606047c11 */ /* 0x042fe2000f8018ff */
[----:B------:R-:W2:Y:S03]  /*0640*/  LDG.E.64 R2, desc[UR8][R2.64] ;  /* 0x0000000802027981 */ /* 0x000ea6000c1e1b00 */
[----:B------:R-:W-:-:S05]  /*0650*/  LEA.HI.X R5, R6, UR7, R5, 0x3, P0 ;  /* 0x0000000706057c11 */ /* 0x000fca00080f1c05 */
[----:B------:R-:W3:Y:S04]  /*0660*/  LDG.E.64 R6, desc[UR8][R4.64+0x8] ;  /* 0x0000080804067981 */ /* 0x000ee8000c1e1b00 */
[----:B------:R-:W4:Y:S04]  /*0670*/  LDG.E.64 R10, desc[UR8][R4.64+0x10] ;  /* 0x00001008040a7981 */ /* 0x000f28000c1e1b00 */
[----:B------:R-:W5:Y:S01]  /*0680*/  LDG.E.64 R12, desc[UR8][R4.64+0x18] ;  /* 0x00001808040c7981 */ /* 0x000f62000c1e1b00 */
[----:B------:R-:W-:Y:S01]  /*0690*/  UIADD3 UR4, UPT, UPT, UR4, 0x4, URZ ;  /* 0x0000000404047890 */ /* 0x000fe2000fffe0ff */
[----:B--2---:R-:W-:-:S08]  /*06a0*/  DADD R8, R8, R2 ;  /* 0x0000000008087229 */ /* 0x004fd00000000002 */
[----:B---3--:R-:W-:-:S08]  /*06b0*/  DADD R6, R8, R6 ;  /* 0x0000000008067229 */ /* 0x008fd00000000006 */
[----:B----4-:R-:W-:-:S08]  /*06c0*/  DADD R6, R6, R10 ;  /* 0x0000000006067229 */ /* 0x010fd0000000000a */
[----:B-----5:R-:W-:-:S11]  /*06d0*/  DADD R8, R6, R12 ;  /* 0x0000000006087229 */ /* 0x020fd6000000000c */
.L_x_4:
[----:B------:R-:W-:Y:S05]  /*06e0*/  BRA.U !UP1, `(.L_x_0) ;  /* 0x00000001093c7547 */ /* 0x000fea000b800000 */
[----:B------:R-:W0:Y:S01]  /*06f0*/  LDC.64 R2, c[0x0][0x380] ;  /* 0x0000e000ff027b82 */ /* 0x000e220000000a00 */
[----:B------:R-:W-:Y:S01]  /*0700*/  IADD3 R5, PT, PT, R20, UR4, RZ ;  /* 0x0000000414057c10 */ /* 0x000fe2000fffe0ff */
[----:B------:R-:W-:-:S04]  /*0710*/  UIADD3 UR5, UPT, UPT, -UR5, URZ, URZ ;  /* 0x000000ff05057290 */ /* 0x000fc8000fffe1ff */
[----:B0-----:R-:W-:-:S04]  /*0720*/  IMAD.WIDE.U32 R2, R5, 0x8, R2 ;  /* 0x0000000805027825 */ /* 0x001fc800078e0002 */
[----:B------:R-:W-:Y:S02]  /*0730*/  IMAD.MOV.U32 R4, RZ, RZ, R2 ;  /* 0x000000ffff047224 */ /* 0x000fe400078e0002 */
[----:B------:R-:W-:-:S07]  /*0740*/  IMAD.MOV.U32 R5, RZ, RZ, R3 ;  /* 0x000000ffff057224 */ /* 0x000fce00078e0003 */
.L_x_5:
[----:B------:R-:W-:Y:S01]  /*0750*/  MOV R2, R4 ;  /* 0x0000000400027202 */ /* 0x000fe20000000f00 */
[----:B------:R-:W-:-:S06]  /*0760*/  IMAD.MOV.U32 R3, RZ, RZ, R5 ;  /* 0x000000ffff037224 */ /* 0x000fcc00078e0005 */
[----:B------:R-:W2:Y:S01]  /*0770*/  LDG.E.64 R2, desc[UR8][R2.64] ;  /* 0x0000000802027981 */ /* 0x000ea2000c1e1b00 */
[----:B------:R-:W-:Y:S01]  /*0780*/  UIADD3 UR5, UPT, UPT, UR5, 0x1, URZ ;  /* 0x0000000105057890 */ /* 0x000fe2000fffe0ff */
[----:B------:R-:W-:-:S03]  /*0790*/  IADD3 R4, P0, PT, R4, 0x8, RZ ;  /* 0x0000000804047810 */ /* 0x000fc60007f1e0ff */
[----:B------:R-:W-:Y:S01]  /*07a0*/  UISETP.NE.AND UP0, UPT, UR5, URZ, UPT ;  /* 0x000000ff0500728c */ /* 0x000fe2000bf05270 */
[----:B------:R-:W-:Y:S01]  /*07b0*/  IADD3.X R5, PT, PT, RZ, R5, RZ, P0, !PT ;  /* 0x00000005ff057210 */ /* 0x000fe200007fe4ff */
[----:B--2---:R-:W-:-:S07]  /*07c0*/  DADD R8, R2, R8 ;  /* 0x0000000002087229 */ /* 0x004fce0000000008 */
[----:B------:R-:W-:Y:S05]  /*07d0*/  BRA.U UP0, `(.L_x_5) ;  /* 0xfffffffd00dc7547 */ /* 0x000fea000b83ffff */
.L_x_0:
[----:B------:R-:W1:Y:S02]  /*07e0*/  LDC.64 R2, c[0x0][0x388] ;  /* 0x0000e200ff027b82 */ /* 0x000e640000000a00 */
[----:B-1----:R-:W-:-:S05]  /*07f0*/  IMAD.WIDE.U32 R2, R0, 0x8, R2 ;  /* 0x0000000800027825 */ /* 0x002fca00078e0002 */
[----:B------:R-:W2:Y:S02]  /*0800*/  LDG.E.64 R4, desc[UR8][R2.64] ;  /* 0x0000000802047981 */ /* 0x000ea4000c1e1b00 */
[----:B--2---:R-:W-:-:S07]  /*0810*/  DADD R4, R4, R8 ;  /* 0x0000000004047229 */ /* 0x004fce0000000008 */
[----:B------:R-:W-:Y:S01]  /*0820*/  STG.E.64 desc[UR8][R2.64], R4 ;  /* 0x0000000402007986 */ /* 0x000fe2000c101b08 */
[----:B------:R-:W-:Y:S05]  /*0830*/  EXIT ;  /* 0x000000000000794d */ /* 0x000fea0003800000 */
.L_x_6:
[----:B------:R-:W-:-:S00]  /*0840*/  BRA `(.L_x_6) ;  /* 0xfffffffc00fc7947 */ /* 0x000fc0000383ffff */
[----:B------:R-:W-:-:S00]  /*0850*/  NOP ;  /* 0x0000000000007918 */ /* 0x000fc00000000000 */
        /* <DEDUP_REMOVED lines=10> */
.L_x_86:


//--------------------- .text._Z10print_gridPdii  --------------------------
	.section	.text._Z10print_gridPdii,"ax",@progbits
	.align	128
        .global         _Z10print_gridPdii
        .type           _Z10print_gridPdii,@function
        .size           _Z10print_gridPdii,(.L_x_87 - _Z10print_gridPdii)
        .other          _Z10print_gridPdii,@"STO_CUDA_ENTRY STV_DEFAULT"
_Z10print_gridPdii:
.text._Z10print_gridPdii:
[----:B------:R-:W0:Y:S02]  /*0000*/  LDC R1, c[0x0][0x37c] ;  /* 0x0000df00ff017b82 */ /* 0x000e240000000800 */
[----:B0-----:R-:W-:Y:S01]  /*0010*/  VIADD R1, R1, 0xfffffff8 ;  /* 0xfffffff801017836 */ /* 0x001fe20000000000 */
[----:B------:R-:W0:Y:S01]  /*0020*/  LDCU UR38, c[0x0][0x2f8] ;  /* 0x00005f00ff2677ac */ /* 0x000e220008000800 */
[----:B------:R-:W1:Y:S03]  /*0030*/  LDCU UR39, c[0x0][0x2fc] ;  /* 0x00005f80ff2777ac */ /* 0x000e660008000800 */
[----:B------:R-:W-:Y:S01]  /*0040*/  R2UR UR41, R1 ;  /* 0x00000000012972ca */ /* 0x000fe200000e0000 */
[----:B------:R-:W2:-:S12]  /*0050*/  LDCU UR36, c[0x0][0x388] ;  /* 0x00007100ff2477ac */ /* 0x000e980008000800 */
[----:B0-----:R-:W-:-:S04]  /*0060*/  UIADD3 UR38, UP0, UPT, UR41, UR38, URZ ;  /* 0x0000002629267290 */ /* 0x001fc8000ff1e0ff */
[----:B-1----:R-:W-:Y:S02]  /*0070*/  UIADD3.X UR39, UPT, UPT, URZ, UR39, URZ, UP0, !UPT ;  /* 0x00000027ff277290 */ /* 0x002fe400087fe4ff */
[----:B--2---:R-:W-:-:S09]  /*0080*/  UISETP.GE.AND UP0, UPT, UR36, 0x1, UPT ;  /* 0x000000012400788c */ /* 0x004fd2000bf06270 */
[----:B------:R-:W-:Y:S05]  /*0090*/  BRA.U !UP0, `(.L_x_7) ;  /* 0x0000001d08607547 */ /* 0x000fea000b800000 */
[----:B------:R-:W0:Y:S01]  /*00a0*/  LDCU UR40, c[0x0][0x38c] ;  /* 0x00007180ff2877ac */ /* 0x000e220008000800 */
[----:B------:R-:W-:Y:S01]  /*00b0*/  BSSY.RECONVERGENT B8, `(.L_x_7) ;  /* 0x00001d6000087945 */ /* 0x000fe20003800200 */
[----:B0-----:R-:W-:-:S09]  /*00c0*/  UISETP.GE.AND UP0, UPT, UR40, 0x1, UPT ;  /* 0x000000012800788c */ /* 0x001fd2000bf06270 */
[----:B------:R-:W-:Y:S05]  /*00d0*/  BRA.U !UP0, `(.L_x_8) ;  /* 0x0000001908687547 */ /* 0x000fea000b800000 */
[----:B------:R-:W-:Y:S01]  /*00e0*/  BSSY.RECONVERGENT B7, `(.L_x_9) ;  /* 0x0000198000077945 */ /* 0x000fe20003800200 */
[----:B------:R-:W-:Y:S01]  /*00f0*/  IMAD.MOV.U32 R19, RZ, RZ, RZ ;  /* 0x000000ffff137224 */ /* 0x000fe200078e00ff */
[----:B------:R-:W-:Y:S02]  /*0100*/  ULOP3.LUT UR43, UR40, 0xf, URZ, 0xc0, !UPT ;  /* 0x0000000f282b7892 */ /* 0x000fe4000f8ec0ff */
[----:B------:R-:W-:Y:S01]  /*0110*/  ULOP3.LUT UR44, UR40, 0x7, URZ, 0xc0, !UPT ;  /* 0x00000007282c7892 */ /* 0x000fe2000f8ec0ff */
[----:B------:R-:W0:Y:S01]  /*0120*/  LDCU.64 UR36, c[0x0][0x358] ;  /* 0x00006b00ff2477ac */ /* 0x000e220008000a00 */
[----:B------:R-:W1:Y:S01]  /*0130*/  LDCU UR42, c[0x0][0x38c] ;  /* 0x00007180ff2a77ac */ /* 0x000e620008000800 */
[----:B------:R-:W-:-:S12]  /*0140*/  ULOP3.LUT UR40, UR40, 0x3, URZ, 0xc0, !UPT ;  /* 0x0000000328287892 */ /* 0x000fd8000f8ec0ff */
.L_x_46:
[----:B------:R-:W2:Y:S01]  /*0150*/  LDCU.64 UR4, c[0x0][0x388] ;  /* 0x00007100ff0477ac */ /* 0x000ea20008000a00 */
[----:B------:R-:W-:Y:S01]  /*0160*/  IMAD.MOV.U32 R2, RZ, RZ, RZ ;  /* 0x000000ffff027224 */ /* 0x000fe200078e00ff */
[----:B--2---:R-:W-:Y:S01]  /*0170*/  UISETP.GE.U32.AND UP0, UPT, UR5, 0x10, UPT ;  /* 0x000000100500788c */ /* 0x004fe2000bf06070 */
[----:B------:R-:W-:-:S08]  /*0180*/  IMAD R23, R19, UR4, RZ ;  /* 0x0000000413177c24 */ /* 0x000fd0000f8e02ff */
[----:B------:R-:W-:Y:S05]  /*0190*/  BRA.U !UP0, `(.L_x_10) ;  /* 0x0000000908c87547 */ /* 0x000fea000b800000 */
[----:B------:R-:W2:Y:S01]  /*01a0*/  LDC.64 R2, c[0x0][0x380] ;  /* 0x0000e000ff027b82 */ /* 0x000ea20000000a00 */
[----:B------:R-:W-:Y:S01]  /*01b0*/  ULOP3.LUT UR4, UR5, 0x7ffffff0, URZ, 0xc0, !UPT ;  /* 0x7ffffff005047892 */ /* 0x000fe2000f8ec0ff */
[----:B------:R-:W-:Y:S03]  /*01c0*/  BSSY.RECONVERGENT B6, `(.L_x_10) ;  /* 0x00000af000067945 */ /* 0x000fe60003800200 */
[----:B------:R-:W-:-:S06]  /*01d0*/  UIADD3 UR4, UPT, UPT, -UR4, URZ, URZ ;  /* 0x000000ff04047290 */ /* 0x000fcc000fffe1ff */
[----:B------:R-:W-:Y:S01]  /*01e0*/  MOV R22, UR4 ;  /* 0x0000000400167c02 */ /* 0x000fe20008000f00 */
[----:B--2---:R-:W-:-:S03]  /*01f0*/  IMAD.WIDE.U32 R2, R23, 0x8, R2 ;  /* 0x0000000817027825 */ /* 0x004fc600078e0002 */
[----:B------:R-:W-:-:S05]  /*0200*/  IADD3 R16, P0, PT, R2, 0x40, RZ ;  /* 0x0000004002107810 */ /* 0x000fca0007f1e0ff */
[----:B------:R-:W-:-:S08]  /*0210*/  IMAD.X R17, RZ, RZ, R3, P0 ;  /* 0x000000ffff117224 */ /* 0x000fd000000e0603 */
.L_x_27:
[----:B0-----:R-:W2:Y:S01]  /*0220*/  LDG.E.64 R8, desc[UR36][R16.64+-0x40] ;  /* 0xffffc02410087981 */ /* 0x001ea2000c1e1b00 */
[----:B------:R-:W-:Y:S01]  /*0230*/  MOV R0, 0x28 ;  /* 0x0000002800007802 */ /* 0x000fe20000000f00 */
[----:B------:R-:W0:Y:S01]  /*0240*/  LDCU.64 UR4, c[0x4][URZ] ;  /* 0x01000000ff0477ac */ /* 0x000e220008000a00 */
[----:B------:R-:W-:Y:S01]  /*0250*/  MOV R6, UR38 ;  /* 0x0000002600067c02 */ /* 0x000fe20008000f00 */
[----:B------:R-:W-:Y:S01]  /*0260*/  IMAD.U32 R7, RZ, RZ, UR39 ;  /* 0x00000027ff077e24 */ /* 0x000fe2000f8e00ff */
[----:B------:R3:W4:Y:S01]  /*0270*/  LDC.64 R10, c[0x4][R0] ;  /* 0x01000000000a7b82 */ /* 0x0007220000000a00 */
[----:B-1----:R-:W-:-:S06]  /*0280*/  ULOP3.LUT UR6, UR42, 0x7ffffff0, URZ, 0xc0, !UPT ;  /* 0x7ffffff02a067892 */ /* 0x002fcc000f8ec0ff */
[----:B------:R-:W-:Y:S02]  /*0290*/  IMAD.U32 R2, RZ, RZ, UR6 ;  /* 0x00000006ff027e24 */ /* 0x000fe4000f8e00ff */
[----:B0-----:R-:W-:Y:S02]  /*02a0*/  IMAD.U32 R4, RZ, RZ, UR4 ;  /* 0x00000004ff047e24 */ /* 0x001fe4000f8e00ff */
[----:B------:R-:W-:Y:S01]  /*02b0*/  IMAD.U32 R5, RZ, RZ, UR5 ;  /* 0x00000005ff057e24 */ /* 0x000fe2000f8e00ff */
[----:B--2-4-:R3:W-:Y:S06]  /*02c0*/  STL.64 [R1], R8 ;  /* 0x0000000801007387 */ /* 0x0147ec0000100a00 */
[----:B------:R-:W-:-:S07]  /*02d0*/  LEPC R20, `(.L_x_11) ;  /* 0x000000001014794e */ /* 0x000fce0000000000 */
[----:B---3--:R-:W-:Y:S05]  /*02e0*/  CALL.ABS.NOINC R10 ;  /* 0x000000000a007343 */ /* 0x008fea0003c00000 */
.L_x_11:
[----:B------:R-:W2:Y:S01]  /*02f0*/  LDG.E.64 R8, desc[UR36][R16.64+-0x38] ;  /* 0xffffc82410087981 */ /* 0x000ea2000c1e1b00 */
[----:B------:R-:W-:Y:S01]  /*0300*/  MOV R18, 0x28 ;  /* 0x0000002800127802 */ /* 0x000fe20000000f00 */
[----:B------:R-:W0:Y:S01]  /*0310*/  LDCU.64 UR4, c[0x4][URZ] ;  /* 0x01000000ff0477ac */ /* 0x000e220008000a00 */
[----:B------:R-:W-:Y:S02]  /*0320*/  IMAD.U32 R6, RZ, RZ, UR38 ;  /* 0x00000026ff067e24 */ /* 0x000fe4000f8e00ff */
[----:B------:R1:W3:Y:S01]  /*0330*/  LDC.64 R10, c[0x4][R18] ;  /* 0x01000000120a7b82 */ /* 0x0002e20000000a00 */
[----:B------:R-:W-:Y:S02]  /*0340*/  IMAD.U32 R7, RZ, RZ, UR39 ;  /* 0x00000027ff077e24 */ /* 0x000fe4000f8e00ff */
[----:B0-----:R-:W-:Y:S01]  /*0350*/  IMAD.U32 R4, RZ, RZ, UR4 ;  /* 0x00000004ff047e24 */ /* 0x001fe2000f8e00ff */
[----:B------:R-:W-:Y:S01]  /*0360*/  MOV R5, UR5 ;  /* 0x0000000500057c02 */ /* 0x000fe20008000f00 */
[----:B--23--:R1:W-:Y:S06]  /*0370*/  STL.64 [R1], R8 ;  /* 0x0000000801007387 */ /* 0x00c3ec0000100a00 */
[----:B------:R-:W-:-:S07]  /*0380*/  LEPC R20, `(.L_x_12) ;  /* 0x000000001014794e */ /* 0x000fce0000000000 */
[----:B-1----:R-:W-:Y:S05]  /*0390*/  CALL.ABS.NOINC R10 ;  /* 0x000000000a007343 */ /* 0x002fea0003c00000 */
.L_x_12:
[----:B------:R-:W2:Y:S01]  /*03a0*/  LDG.E.64 R10, desc[UR36][R16.64+-0x30] ;  /* 0xffffd024100a7981 */ /* 0x000ea2000c1e1b00 */
[----:B------:R0:W1:Y:S01]  /*03b0*/  LDC.64 R8, c[0x4][R18] ;  /* 0x0100000012087b82 */ /* 0x0000620000000a00 */
[----:B------:R-:W3:Y:S01]  /*03c0*/  LDCU.64 UR4, c[0x4][URZ] ;  /* 0x01000000ff0477ac */ /* 0x000ee20008000a00 */
[----:B------:R-:W-:Y:S02]  /*03d0*/  IMAD.U32 R6, RZ, RZ, UR38 ;  /* 0x00000026ff067e24 */ /* 0x000fe4000f8e00ff */
[----:B------:R-:W-:Y:S02]  /*03e0*/  IMAD.U32 R7, RZ, RZ, UR39 ;  /* 0x00000027ff077e24 */ /* 0x000fe4000f8e00ff */
[----:B---3--:R-:W-:Y:S01]  /*03f0*/  IMAD.U32 R4, RZ, RZ, UR4 ;  /* 0x00000004ff047e24 */ /* 0x008fe2000f8e00ff */
[----:B------:R-:W-:Y:S01]  /*0400*/  MOV R5, UR5 ;  /* 0x0000000500057c02 */ /* 0x000fe20008000f00 */
[----:B-12---:R0:W-:Y:S06]  /*0410*/  STL.64 [R1], R10 ;  /* 0x0000000a01007387 */ /* 0x0061ec0000100a00 */
[----:B------:R-:W-:-:S07]  /*0420*/  LEPC R20, `(.L_x_13) ;  /* 0x000000001014794e */ /* 0x000fce0000000000 */
[----:B0-----:R-:W-:Y:S05]  /*0430*/  CALL.ABS.NOINC R8 ;  /* 0x0000000008007343 */ /* 0x001fea0003c00000 */
.L_x_13:
        /* <DEDUP_REMOVED lines=10> */
.L_x_14:
        /* <DEDUP_REMOVED lines=10> */
.L_x_15:
        /* <DEDUP_REMOVED lines=10> */
.L_x_16:
        /* <DEDUP_REMOVED lines=10> */
.L_x_17:
        /* <DEDUP_REMOVED lines=10> */
.L_x_18:
        /* <DEDUP_REMOVED lines=10> */
.L_x_19:
        /* <DEDUP_REMOVED lines=10> */
.L_x_20:
        /* <DEDUP_REMOVED lines=10> */
.L_x_21:
        /* <DEDUP_REMOVED lines=10> */
.L_x_22:
        /* <DEDUP_REMOVED lines=10> */
.L_x_23:
        /* <DEDUP_REMOVED lines=10> */
.L_x_24:
        /* <DEDUP_REMOVED lines=10> */
.L_x_25:
        /* <DEDUP_REMOVED lines=10> */
.L_x_26:
[----:B------:R-:W-:Y:S01]  /*0c60*/  VIADD R22, R22, 0x10 ;  /* 0x0000001016167836 */ /* 0x000fe20000000000 */
[----:B------:R-:W-:-:S04]  /*0c70*/  IADD3 R16, P1, PT, R16, 0x80, RZ ;  /* 0x0000008010107810 */ /* 0x000fc80007f3e0ff */
[----:B------:R-:W-:Y:S02]  /*0c80*/  ISETP.NE.AND P0, PT, R22, RZ, PT ;  /* 0x000000ff1600720c */ /* 0x000fe40003f05270 */
[----:B------:R-:W-:-:S11]  /*0c90*/  IADD3.X R17, PT, PT, RZ, R17, RZ, P1, !PT ;  /* 0x00000011ff117210 */ /* 0x000fd60000ffe4ff */
[----:B------:R-:W-:Y:S05]  /*0ca0*/  @P0 BRA `(.L_x_27) ;  /* 0xfffffff4005c0947 */ /* 0x000fea000383ffff */
[----:B------:R-:W-:Y:S05]  /*0cb0*/  BSYNC.RECONVERGENT B6 ;  /* 0x0000000000067941 */ /* 0x000fea0003800200 */
.L_x_10:
[----:B------:R-:W-:-:S09]  /*0cc0*/  UISETP.NE.AND UP0, UPT, UR43, URZ, UPT ;  /* 0x000000ff2b00728c */ /* 0x000fd2000bf05270 */
[----:B------:R-:W-:Y:S05]  /*0cd0*/  BRA.U !UP0, `(.L_x_28) ;  /* 0x0000000d08307547 */ /* 0x000fea000b800000 */
[----:B------:R-:W2:Y:S01]  /*0ce0*/  LDC R18, c[0x0][0x2f8] ;  /* 0x0000be00ff127b82 */ /* 0x000ea20000000800 */
[----:B------:R-:W-:-:S04]  /*0cf0*/  UIADD3 UR4, UPT, UPT, UR43, -0x1, URZ ;  /* 0xffffffff2b047890 */ /* 0x000fc8000fffe0ff */
[----:B------:R-:W-:Y:S01]  /*0d00*/  UISETP.GE.U32.AND UP0, UPT, UR4, 0x7, UPT ;  /* 0x000000070400788c */ /* 0x000fe2000bf06070 */
[----:B--2---:R-:W-:-:S08]  /*0d10*/  IADD3 R18, PT, PT, -R18, UR38, RZ ;  /* 0x0000002612127c10 */ /* 0x004fd0000fffe1ff */
[----:B------:R-:W-:Y:S05]  /*0d20*/  BRA.U !UP0, `(.L_x_29) ;  /* 0x00000005086c7547 */ /* 0x000fea000b800000 */
[----:B------:R-:W2:Y:S01]  /*0d30*/  LDC.64 R8, c[0x0][0x380] ;  /* 0x0000e000ff087b82 */ /* 0x000ea20000000a00 */
[----:B------:R-:W-:Y:S01]  /*0d40*/  IMAD.IADD R3, R23, 0x1, R2 ;  /* 0x0000000117037824 */ /* 0x000fe200078e0202 */
[----:B------:R-:W-:Y:S01]  /*0d50*/  MOV R22, 0x28 ;  /* 0x0000002800167802 */ /* 0x000fe20000000f00 */
[----:B------:R-:W3:Y:S02]  /*0d60*/  LDCU.64 UR4, c[0x4][URZ] ;  /* 0x01000000ff0477ac */ /* 0x000ee40008000a00 */
[----:B--2---:R-:W-:-:S06]  /*0d70*/  IMAD.WIDE.U32 R8, R3, 0x8, R8 ;  /* 0x0000000803087825 */ /* 0x004fcc00078e0008 */
[----:B0-----:R-:W2:Y:S01]  /*0d80*/  LDG.E.64 R8, desc[UR36][R8.64] ;  /* 0x0000002408087981 */ /* 0x001ea2000c1e1b00 */
[----:B------:R0:W4:Y:S01]  /*0d90*/  LDC.64 R10, c[0x4][R22] ;  /* 0x01000000160a7b82 */ /* 0x0001220000000a00 */
[----:B---3--:R-:W-:Y:S01]  /*0da0*/  IMAD.U32 R4, RZ, RZ, UR4 ;  /* 0x00000004ff047e24 */ /* 0x008fe2000f8e00ff */
[----:B------:R-:W-:Y:S01]  /*0db0*/  MOV R6, UR38 ;  /* 0x0000002600067c02 */ /* 0x000fe20008000f00 */
[----:B------:R-:W-:Y:S02]  /*0dc0*/  IMAD.U32 R5, RZ, RZ, UR5 ;  /* 0x00000005ff057e24 */ /* 0x000fe4000f8e00ff */
[----:B------:R-:W-:Y:S01]  /*0dd0*/  IMAD.U32 R7, RZ, RZ, UR39 ;  /* 0x00000027ff077e24 */ /* 0x000fe2000f8e00ff */
[----:B--2-4-:R0:W-:Y:S06]  /*0de0*/  STL.64 [R18], R8 ;  /* 0x0000000812007387 */ /* 0x0141ec0000100a00 */
[----:B------:R-:W-:-:S07]  /*0df0*/  LEPC R20, `(.L_x_30) ;  /* 0x000000001014794e */ /* 0x000fce0000000000 */
[----:B01----:R-:W-:Y:S05]  /*0e00*/  CALL.ABS.NOINC R10 ;  /* 0x000000000a007343 */ /* 0x003fea0003c00000 */
.L_x_30:
[----:B------:R-:W0:Y:S01]  /*0e10*/  LDCU.64 UR4, c[0x0][0x380] ;  /* 0x00007000ff0477ac */ /* 0x000e220008000a00 */
[----:B------:R-:W-:-:S05]  /*0e20*/  IADD3 R0, P0, PT, R23, R2, RZ ;  /* 0x0000000217007210 */ /* 0x000fca0007f1e0ff */
[----:B------:R-:W-:Y:S01]  /*0e30*/  IMAD.X R3, RZ, RZ, RZ, P0 ;  /* 0x000000ffff037224 */ /* 0x000fe200000e06ff */
[----:B0-----:R-:W-:-:S04]  /*0e40*/  LEA R16, P0, R0, UR4, 0x3 ;  /* 0x0000000400107c11 */ /* 0x001fc8000f8018ff */
[----:B------:R-:W-:Y:S01]  /*0e50*/  LEA.HI.X R17, R0, UR5, R3, 0x3, P0 ;  /* 0x0000000500117c11 */ /* 0x000fe200080f1c03 */
[----:B------:R0:W1:Y:S01]  /*0e60*/  LDC.64 R10, c[0x4][R22] ;  /* 0x01000000160a7b82 */ /* 0x0000620000000a00 */
[----:B------:R-:W2:Y:S03]  /*0e70*/  LDCU.64 UR4, c[0x4][URZ] ;  /* 0x01000000ff0477ac */ /* 0x000ea60008000a00 */
[----:B------:R-:W3:Y:S01]  /*0e80*/  LDG.E.64 R8, desc[UR36][R16.64+0x8] ;  /* 0x0000082410087981 */ /* 0x000ee2000c1e1b00 */
[----:B------:R-:W-:Y:S02]  /*0e90*/  IMAD.U32 R6, RZ, RZ, UR38 ;  /* 0x00000026ff067e24 */ /* 0x000fe4000f8e00ff */
[----:B------:R-:W-:Y:S02]  /*0ea0*/  IMAD.U32 R7, RZ, RZ, UR39 ;  /* 0x00000027ff077e24 */ /* 0x000fe4000f8e00ff */
[----:B--2---:R-:W-:Y:S01]  /*0eb0*/  IMAD.U32 R4, RZ, RZ, UR4 ;  /* 0x00000004ff047e24 */ /* 0x004fe2000f8e00ff */
[----:B------:R-:W-:Y:S01]  /*0ec0*/  MOV R5, UR5 ;  /* 0x0000000500057c02 */ /* 0x000fe20008000f00 */
[----:B-1-3--:R0:W-:Y:S06]  /*0ed0*/  STL.64 [R18], R8 ;  /* 0x0000000812007387 */ /* 0x00a1ec0000100a00 */
[----:B------:R-:W-:-:S07]  /*0ee0*/  LEPC R20, `(.L_x_31) ;  /* 0x000000001014794e */ /* 0x000fce0000000000 */
[----:B0-----:R-:W-:Y:S05]  /*0ef0*/  CALL.ABS.NOINC R10 ;  /* 0x000000000a007343 */ /* 0x001fea0003c00000 */
.L_x_31:
        /* <DEDUP_REMOVED lines=11> */
.L_x_32:
        /* <DEDUP_REMOVED lines=10> */
.L_x_33:
        /* <DEDUP_REMOVED lines=10> */
.L_x_34:
        /* <DEDUP_REMOVED lines=10> */
.L_x_35:
        /* <DEDUP_REMOVED lines=10> */
.L_x_36:
        /* <DEDUP_REMOVED lines=10> */
.L_x_37:
[----:B------:R-:W-:-:S07]  /*12d0*/  VIADD R2, R2, 0x8 ;  /* 0x0000000802027836 */ /* 0x000fce0000000000 */
.L_x_29:
[----:B------:R-:W-:-:S09]  /*12e0*/  UISETP.NE.AND UP0, UPT, UR44, URZ, UPT ;  /* 0x000000ff2c00728c */ /* 0x000fd2000bf05270 */
[----:B------:R-:W-:Y:S05]  /*12f0*/  BRA.U !UP0, `(.L_x_28) ;  /* 0x0000000508a87547 */ /* 0x000fea000b800000 */
[----:B------:R-:W-:-:S04]  /*1300*/  UIADD3 UR4, UPT, UPT, UR44, -0x1, URZ ;  /* 0xffffffff2c047890 */ /* 0x000fc8000fffe0ff */
[----:B------:R-:W-:-:S09]  /*1310*/  UISETP.GE.U32.AND UP0, UPT, UR4, 0x3, UPT ;  /* 0x000000030400788c */ /* 0x000fd2000bf06070 */
[----:B------:R-:W-:Y:S05]  /*1320*/  BRA.U !UP0, `(.L_x_38) ;  /* 0x0000000108cc7547 */ /* 0x000fea000b800000 */
[----:B------:R-:W2:Y:S01]  /*1330*/  LDC.64 R8, c[0x0][0x380] ;  /* 0x0000e000ff087b82 */ /* 0x000ea20000000a00 */
[----:B------:R-:W-:Y:S01]  /*1340*/  IADD3 R3, PT, PT, R23, R2, RZ ;  /* 0x0000000217037210 */ /* 0x000fe20007ffe0ff */
[----:B------:R-:W3:Y:S04]  /*1350*/  LDCU.64 UR4, c[0x4][URZ] ;  /* 0x01000000ff0477ac */ /* 0x000ee80008000a00 */
[----:B--2---:R-:W-:-:S06]  /*1360*/  IMAD.WIDE.U32 R8, R3, 0x8, R8 ;  /* 0x0000000803087825 */ /* 0x004fcc00078e0008 */
[----:B0-----:R-:W2:Y:S01]  /*1370*/  LDG.E.64 R8, desc[UR36][R8.64] ;  /* 0x0000002408087981 */ /* 0x001ea2000c1e1b00 */
[----:B------:R-:W-:Y:S01]  /*1380*/  MOV R22, 0x28 ;  /* 0x0000002800167802 */ /* 0x000fe20000000f00 */
[----:B---3--:R-:W-:Y:S01]  /*1390*/  IMAD.U32 R4, RZ, RZ, UR4 ;  /* 0x00000004ff047e24 */ /* 0x008fe2000f8e00ff */
[----:B------:R-:W-:Y:S01]  /*13a0*/  MOV R7, UR39 ;  /* 0x0000002700077c02 */ /* 0x000fe20008000f00 */
[----:B------:R-:W-:Y:S01]  /*13b0*/  IMAD.U32 R5, RZ, RZ, UR5 ;  /* 0x00000005ff057e24 */ /* 0x000fe2000f8e00ff */
[----:B------:R0:W3:Y:S01]  /*13c0*/  LDC.64 R10, c[0x4][R22] ;  /* 0x01000000160a7b82 */ /* 0x0000e20000000a00 */
[----:B------:R-:W-:Y:S01]  /*13d0*/  IMAD.U32 R6, RZ, RZ, UR38 ;  /* 0x00000026ff067e24 */ /* 0x000fe2000f8e00ff */
[----:B--23--:R0:W-:Y:S06]  /*13e0*/  STL.64 [R18], R8 ;  /* 0x0000000812007387 */ /* 0x00c1ec0000100a00 */
[----:B------:R-:W-:-:S07]  /*13f0*/  LEPC R20, `(.L_x_39) ;  /* 0x000000001014794e */ /* 0x000fce0000000000 */
[----:B01----:R-:W-:Y:S05]  /*1400*/  CALL.ABS.NOINC R10 ;  /* 0x000000000a007343 */ /* 0x003fea0003c00000 */
.L_x_39:
        /* <DEDUP_REMOVED lines=8> */
[----:B------:R-:W-:Y:S01]  /*1490*/  MOV R6, UR38 ;  /* 0x0000002600067c02 */ /* 0x000fe20008000f00 */
[----:B------:R-:W-:Y:S02]  /*14a0*/  IMAD.U32 R7, RZ, RZ, UR39 ;  /* 0x00000027ff077e24 */ /* 0x000fe4000f8e00ff */
[----:B--2---:R-:W-:Y:S02]  /*14b0*/  IMAD.U32 R4, RZ, RZ, UR4 ;  /* 0x00000004ff047e24 */ /* 0x004fe4000f8e00ff */
[----:B------:R-:W-:Y:S01]  /*14c0*/  IMAD.U32 R5, RZ, RZ, UR5 ;  /* 0x00000005ff057e24 */ /* 0x000fe2000f8e00ff */
[----:B-1-3--:R0:W-:Y:S06]  /*14d0*/  STL.64 [R18], R8 ;  /* 0x0000000812007387 */ /* 0x00a1ec0000100a00 */
[----:B------:R-:W-:-:S07]  /*14e0*/  LEPC R20, `(.L_x_40) ;  /* 0x000000001014794e */ /* 0x000fce0000000000 */
[----:B0-----:R-:W-:Y:S05]  /*14f0*/  CALL.ABS.NOINC R10 ;  /* 0x000000000a007343 */ /* 0x001fea0003c00000 */
.L_x_40:
[----:B------:R-:W2:Y:S01]  /*1500*/  LDG.E.64 R8, desc[UR36][R16.64+0x10] ;  /* 0x0000102410087981 */ /* 0x000ea2000c1e1b00 */
[----:B------:R-:W-:Y:S01]  /*1510*/  MOV R22, 0x28 ;  /* 0x0000002800167802 */ /* 0x000fe20000000f00 */
[----:B------:R-:W0:Y:S01]  /*1520*/  LDCU.64 UR4, c[0x4][URZ] ;  /* 0x01000000ff0477ac */ /* 0x000e220008000a00 */
[----:B------:R-:W-:Y:S01]  /*1530*/  MOV R6, UR38 ;  /* 0x0000002600067c02 */ /* 0x000fe20008000f00 */
[----:B------:R-:W-:Y:S01]  /*1540*/  IMAD.U32 R7, RZ, RZ, UR39 ;  /* 0x00000027ff077e24 */ /* 0x000fe2000f8e00ff */
[----:B------:R1:W3:Y:S01]  /*1550*/  LDC.64 R10, c[0x4][R22] ;  /* 0x01000000160a7b82 */ /* 0x0002e20000000a00 */
[----:B0-----:R-:W-:Y:S02]  /*1560*/  IMAD.U32 R4, RZ, RZ, UR4 ;  /* 0x00000004ff047e24 */ /* 0x001fe4000f8e00ff */
[----:B------:R-:W-:Y:S01]  /*1570*/  IMAD.U32 R5, RZ, RZ, UR5 ;  /* 0x00000005ff057e24 */ /* 0x000fe2000f8e00ff */
[----:B--23--:R1:W-:Y:S06]  /*1580*/  STL.64 [R18], R8 ;  /* 0x0000000812007387 */ /* 0x00c3ec0000100a00 */
[----:B------:R-:W-:-:S07]  /*1590*/  LEPC R20, `(.L_x_41) ;  /* 0x000000001014794e */ /* 0x000fce0000000000 */
[----:B-1----:R-:W-:Y:S05]  /*15a0*/  CALL.ABS.NOINC R10 ;  /* 0x000000000a007343 */ /* 0x002fea0003c00000 */
.L_x_41:
[----:B------:R-:W2:Y:S01]  /*15b0*/  LDG.E.64 R16, desc[UR36][R16.64+0x18] ;  /* 0x0000182410107981 */ /* 0x000ea2000c1e1b00 */
[----:B------:R0:W1:Y:S01]  /*15c0*/  LDC.64 R8, c[0x4][R22] ;  /* 0x0100000016087b82 */ /* 0x0000620000000a00 */
[----:B------:R-:W3:Y:S01]  /*15d0*/  LDCU.64 UR4, c[0x4][URZ] ;  /* 0x01000000ff0477ac */ /* 0x000ee20008000a00 */
[----:B------:R-:W-:Y:S01]  /*15e0*/  MOV R6, UR38 ;  /* 0x0000002600067c02 */ /* 0x000fe20008000f00 */
[----:B------:R-:W-:Y:S02]  /*15f0*/  IMAD.U32 R7, RZ, RZ, UR39 ;  /* 0x00000027ff077e24 */ /* 0x000fe4000f8e00ff */
[----:B---3--:R-:W-:Y:S02]  /*1600*/  IMAD.U32 R4, RZ, RZ, UR4 ;  /* 0x00000004ff047e24 */ /* 0x008fe4000f8e00ff */
[----:B------:R-:W-:Y:S01]  /*1610*/  IMAD.U32 R5, RZ, RZ, UR5 ;  /* 0x00000005ff057e24 */ /* 0x000fe2000f8e00ff */
[----:B-12---:R0:W-:Y:S06]  /*1620*/  STL.64 [R18], R16 ;  /* 0x0000001012007387 */ /* 0x0061ec0000100a00 */
[----:B------:R-:W-:-:S07]  /*1630*/  LEPC R20, `(.L_x_42) ;  /* 0x000000001014794e */ /* 0x000fce0000000000 */
[----:B0-----:R-:W-:Y:S05]  /*1640*/  CALL.ABS.NOINC R8 ;  /* 0x0000000008007343 */ /* 0x001fea0003c00000 */
.L_x_42:
[----:B------:R-:W-:-:S07]  /*1650*/  VIADD R2, R2, 0x4 ;  /* 0x0000000402027836 */ /* 0x000fce0000000000 */
.L_x_38:
[----:B------:R-:W-:-:S09]  /*1660*/  UISETP.NE.AND UP0, UPT, UR40, URZ, UPT ;  /* 0x000000ff2800728c */ /* 0x000fd2000bf05270 */
[----:B------:R-:W-:Y:S05]  /*1670*/  BRA.U !UP0, `(.L_x_28) ;  /* 0x0000000108c87547 */ /* 0x000fea000b800000 */
[----:B------:R-:W2:Y:S01]  /*1680*/  LDC.64 R10, c[0x0][0x380] ;  /* 0x0000e000ff0a7b82 */ /* 0x000ea20000000a00 */
[----:B------:R-:W-:Y:S01]  /*1690*/  IMAD.IADD R3, R23, 0x1, R2 ;  /* 0x0000000117037824 */ /* 0x000fe200078e0202 */
[----:B------:R-:W-:Y:S01]  /*16a0*/  MOV R8, 0x28 ;  /* 0x0000002800087802 */ /* 0x000fe20000000f00 */
[----:B------:R-:W3:Y:S02]  /*16b0*/  LDCU.64 UR4, c[0x4][URZ] ;  /* 0x01000000ff0477ac */ /* 0x000ee40008000a00 */
[----:B--2---:R-:W-:-:S06]  /*16c0*/  IMAD.WIDE.U32 R10, R3, 0x8, R10 ;  /* 0x00000008030a7825 */ /* 0x004fcc00078e000a */
[----:B0-----:R-:W2:Y:S01]  /*16d0*/  LDG.E.64 R10, desc[UR36][R10.64] ;  /* 0x000000240a0a7981 */ /* 0x001ea2000c1e1b00 */
[----:B------:R-:W0:Y:S01]  /*16e0*/  LDC.64 R8, c[0x4][R8] ;  /* 0x0100000008087b82 */ /* 0x000e220000000a00 */
[----:B------:R-:W-:Y:S01]  /*16f0*/  MOV R16, UR40 ;  /* 0x0000002800107c02 */ /* 0x000fe20008000f00 */
[----:B---3--:R-:W-:Y:S01]  /*1700*/  IMAD.U32 R4, RZ, RZ, UR4 ;  /* 0x00000004ff047e24 */ /* 0x008fe2000f8e00ff */
[----:B------:R-:W-:Y:S01]  /*1710*/  MOV R7, UR39 ;  /* 0x0000002700077c02 */ /* 0x000fe20008000f00 */
[----:B------:R-:W-:Y:S01]  /*1720*/  IMAD.U32 R5, RZ, RZ, UR5 ;  /* 0x00000005ff057e24 */ /* 0x000fe2000f8e00ff */
[----:B------:R-:W-:Y:S01]  /*1730*/  ISETP.NE.AND P0, PT, R16, 0x1, PT ;  /* 0x000000011000780c */ /* 0x000fe20003f05270 */
[----:B------:R-:W-:-:S03]  /*1740*/  IMAD.U32 R6, RZ, RZ, UR38 ;  /* 0x00000026ff067e24 */ /* 0x000fc6000f8e00ff */
[----:B------:R-:W-:Y:S01]  /*1750*/  P2R R0, PR, RZ, 0x1 ;  /* 0x00000001ff007803 */ /* 0x000fe20000000000 */
[----:B0-2---:R2:W-:Y:S08]  /*1760*/  STL.64 [R18], R10 ;  /* 0x0000000a12007387 */ /* 0x0055f00000100a00 */
[----:B------:R-:W-:-:S07]  /*1770*/  LEPC R20, `(.L_x_43) ;  /* 0x000000001014794e */ /* 0x000fce0000000000 */
[----:B-12---:R-:W-:Y:S05]  /*1780*/  CALL.ABS.NOINC R8 ;  /* 0x0000000008007343 */ /* 0x006fea0003c00000 */
.L_x_43:
[----:B------:R-:W-:-:S13]  /*1790*/  ISETP.NE.AND P6, PT, R16, 0x1, PT ;  /* 0x000000011000780c */ /* 0x000fda0003fc5270 */
[----:B------:R-:W-:Y:S05]  /*17a0*/  @!P6 BRA `(.L_x_28) ;  /* 0x00000000007ce947 */ /* 0x000fea0003800000 */
[----:B------:R-:W0:Y:S01]  /*17b0*/  LDCU.64 UR4, c[0x0][0x380] ;  /* 0x00007000ff0477ac */ /* 0x000e220008000a00 */
[----:B------:R-:W-:-:S05]  /*17c0*/  IADD3 R2, P0, PT, R23, R2, RZ ;  /* 0x0000000217027210 */ /* 0x000fca0007f1e0ff */
[----:B------:R-:W-:Y:S01]  /*17d0*/  IMAD.X R3, RZ, RZ, RZ, P0 ;  /* 0x000000ffff037224 */ /* 0x000fe200000e06ff */
[----:B0-----:R-:W-:-:S04]  /*17e0*/  LEA R16, P0, R2, UR4, 0x3 ;  /* 0x0000000402107c11 */ /* 0x001fc8000f8018ff */
[----:B------:R-:W-:Y:S01]  /*17f0*/  LEA.HI.X R17, R2, UR5, R3, 0x3, P0 ;  /* 0x0000000502117c11 */ /* 0x000fe200080f1c03 */
[----:B------:R-:W0:Y:S04]  /*1800*/  LDCU.64 UR4, c[0x4][URZ] ;  /* 0x01000000ff0477ac */ /* 0x000e280008000a00 */
[----:B------:R-:W2:Y:S01]  /*1810*/  LDG.E.64 R10, desc[UR36][R16.64+0x8] ;  /* 0x00000824100a7981 */ /* 0x000ea2000c1e1b00 */
[----:B------:R-:W-:Y:S01]  /*1820*/  MOV R2, 0x28 ;  /* 0x0000002800027802 */ /* 0x000fe20000000f00 */
[----:B------:R-:W-:Y:S02]  /*1830*/  IMAD.U32 R22, RZ, RZ, UR40 ;  /* 0x00000028ff167e24 */ /* 0x000fe4000f8e00ff */
[----:B------:R-:W-:Y:S01]  /*1840*/  IMAD.U32 R6, RZ, RZ, UR38 ;  /* 0x00000026ff067e24 */ /* 0x000fe2000f8e00ff */
[----:B------:R1:W3:Y:S01]  /*1850*/  LDC.64 R8, c[0x4][R2] ;  /* 0x0100000002087b82 */ /* 0x0002e20000000a00 */
[----:B------:R-:W-:Y:S01]  /*1860*/  IMAD.U32 R7, RZ, RZ, UR39 ;  /* 0x00000027ff077e24 */ /* 0x000fe2000f8e00ff */
[----:B------:R-:W-:-:S04]  /*1870*/  ISETP.NE.AND P0, PT, R22, 0x2, PT ;  /* 0x000000021600780c */ /* 0x000fc80003f05270 */
[----:B------:R-:W-:Y:S01]  /*1880*/  P2R R0, PR, RZ, 0x1 ;  /* 0x00000001ff007803 */ /* 0x000fe20000000000 */
[----:B0-----:R-:W-:Y:S01]  /*1890*/  IMAD.U32 R4, RZ, RZ, UR4 ;  /* 0x00000004ff047e24 */ /* 0x001fe2000f8e00ff */
[----:B------:R-:W-:Y:S01]  /*18a0*/  MOV R5, UR5 ;  /* 0x0000000500057c02 */ /* 0x000fe20008000f00 */
[----:B--23--:R1:W-:Y:S06]  /*18b0*/  STL.64 [R18], R10 ;  /* 0x0000000a12007387 */ /* 0x00c3ec0000100a00 */
[----:B------:R-:W-:-:S07]  /*18c0*/  LEPC R20, `(.L_x_44) ;  /* 0x000000001014794e */ /* 0x000fce0000000000 */
[----:B-1----:R-:W-:Y:S05]  /*18d0*/  CALL.ABS.NOINC R8 ;  /* 0x0000000008007343 */ /* 0x002fea0003c00000 */
.L_x_44:
[----:B------:R-:W-:-:S13]  /*18e0*/  ISETP.NE.AND P6, PT, R22, 0x2, PT ;  /* 0x000000021600780c */ /* 0x000fda0003fc5270 */
[----:B------:R-:W-:Y:S05]  /*18f0*/  @!P6 BRA `(.L_x_28) ;  /* 0x000000000028e947 */ /* 0x000fea0003800000 */
[----:B------:R-:W2:Y:S01]  /*1900*/  LDG.E.64 R16, desc[UR36][R16.64+0x10] ;  /* 0x0000102410107981 */ /* 0x000ea2000c1e1b00 */
[----:B------:R-:W0:Y:S01]  /*1910*/  LDC.64 R2, c[0x4][R2] ;  /* 0x0100000002027b82 */ /* 0x000e220000000a00 */
[----:B------:R-:W1:Y:S01]  /*1920*/  LDCU.64 UR4, c[0x4][URZ] ;  /* 0x01000000ff0477ac */ /* 0x000e620008000a00 */
[----:B------:R-:W-:Y:S01]  /*1930*/  IMAD.U32 R6, RZ, RZ, UR38 ;  /* 0x00000026ff067e24 */ /* 0x000fe2000f8e00ff */
[----:B------:R-:W-:Y:S02]  /*1940*/  MOV R7, UR39 ;  /* 0x0000002700077c02 */ /* 0x000fe40008000f00 */
[----:B-1----:R-:W-:Y:S01]  /*1950*/  MOV R4, UR4 ;  /* 0x0000000400047c02 */ /* 0x002fe20008000f00 */
[----:B------:R-:W-:Y:S01]  /*1960*/  IMAD.U32 R5, RZ, RZ, UR5 ;  /* 0x00000005ff057e24 */ /* 0x000fe2000f8e00ff */
[----:B0-2---:R1:W-:Y:S06]  /*1970*/  STL.64 [R18], R16 ;  /* 0x0000001012007387 */ /* 0x0053ec0000100a00 */
[----:B------:R-:W-:-:S07]  /*1980*/  LEPC R20, `(.L_x_28) ;  /* 0x000000001014794e */ /* 0x000fce0000000000 */
[----:B-1----:R-:W-:Y:S05]  /*1990*/  CALL.ABS.NOINC R2 ;  /* 0x0000000002007343 */ /* 0x002fea0003c00000 */
.L_x_28:
[----:B------:R-:W-:Y:S01]  /*19a0*/  MOV R0, 0x28 ;  /* 0x0000002800007802 */ /* 0x000fe20000000f00 */
[----:B------:R-:W2:Y:S01]  /*19b0*/  LDCU.64 UR4, c[0x4][0x8] ;  /* 0x01000100ff0477ac */ /* 0x000ea20008000a00 */
[----:B------:R-:W-:Y:S02]  /*19c0*/  CS2R R6, SRZ ;  /* 0x0000000000067805 */ /* 0x000fe4000001ff00 */
[----:B------:R3:W4:Y:S01]  /*19d0*/  LDC.64 R2, c[0x4][R0] ;  /* 0x0100000000027b82 */ /* 0x0007220000000a00 */
[----:B--2---:R-:W-:Y:S02]  /*19e0*/  IMAD.U32 R4, RZ, RZ, UR4 ;  /* 0x00000004ff047e24 */ /* 0x004fe4000f8e00ff */
[----:B---3--:R-:W-:-:S07]  /*19f0*/  IMAD.U32 R5, RZ, RZ, UR5 ;  /* 0x00000005ff057e24 */ /* 0x008fce000f8e00ff */
[----:B------:R-:W-:-:S07]  /*1a00*/  LEPC R20, `(.L_x_45) ;  /* 0x000000001014794e */ /* 0x000fce0000000000 */
[----:B01--4-:R-:W-:Y:S05]  /*1a10*/  CALL.ABS.NOINC R2 ;  /* 0x0000000002007343 */ /* 0x013fea0003c00000 */
.L_x_45:
[----:B------:R-:W0:Y:S01]  /*1a20*/  LDCU UR4, c[0x0][0x388] ;  /* 0x00007100ff0477ac */ /* 0x000e220008000800 */
[----:B------:R-:W-:-:S04]  /*1a30*/  IADD3 R19, PT, PT, R19, 0x1, RZ ;  /* 0x0000000113137810 */ /* 0x000fc80007ffe0ff */
[----:B0-----:R-:W-:-:S13]  /*1a40*/  ISETP.NE.AND P0, PT, R19, UR4, PT ;  /* 0x0000000413007c0c */ /* 0x001fda000bf05270 */
[----:B------:R-:W-:Y:S05]  /*1a50*/  @P0 BRA `(.L_x_46) ;  /* 0xffffffe400bc0947 */ /* 0x000fea000383ffff */
[----:B------:R-:W-:Y:S05]  /*1a60*/  BSYNC.RECONVERGENT B7 ;  /* 0x0000000000077941 */ /* 0x000fea0003800200 */
.L_x_9:
[----:B------:R-:W-:Y:S05]  /*1a70*/  BRA `(.L_x_47) ;  /* 0x0000000000e47947 */ /* 0x000fea0003800000 */
.L_x_8:
[----:B------:R-:W-:Y:S02]  /*1a80*/  UISETP.GE.U32.AND UP0, UPT, UR36, 0x4, UPT ;  /* 0x000000042400788c */ /* 0x000fe4000bf06070 */
[----:B------:R-:W-:-:S07]  /*1a90*/  ULOP3.LUT UR37, UR36, 0x3, URZ, 0xc0, !UPT ;  /* 0x0000000324257892 */ /* 0x000fce000f8ec0ff */
[----:B------:R-:W-:Y:S05]  /*1aa0*/  BRA.U !UP0, `(.L_x_48) ;  /* 0x0000000108987547 */ /* 0x000fea000b800000 */
[----:B------:R-:W-:Y:S01]  /*1ab0*/  BSSY.RECONVERGENT B6, `(.L_x_48) ;  /* 0x0000025000067945 */ /* 0x000fe20003800200 */
[----:B------:R-:W-:Y:S01]  /*1ac0*/  IMAD.MOV.U32 R16, RZ, RZ, RZ ;  /* 0x000000ffff107224 */ /* 0x000fe200078e00ff */
[----:B------:R-:W-:-:S12]  /*1ad0*/  ULOP3.LUT UR36, UR36, 0x7ffffffc, URZ, 0xc0, !UPT ;  /* 0x7ffffffc24247892 */ /* 0x000fd8000f8ec0ff */
.L_x_53:
[----:B------:R-:W-:Y:S01]  /*1ae0*/  MOV R2, 0x28 ;  /* 0x0000002800027802 */ /* 0x000fe20000000f00 */
[----:B------:R-:W0:Y:S01]  /*1af0*/  LDCU.64 UR4, c[0x4][0x8] ;  /* 0x01000100ff0477ac */ /* 0x000e220008000a00 */
[----:B------:R-:W-:Y:S01]  /*1b00*/  VIADD R16, R16, 0x4 ;  /* 0x0000000410107836 */ /* 0x000fe20000000000 */
[----:B------:R-:W-:Y:S01]  /*1b10*/  CS2R R6, SRZ ;  /* 0x0000000000067805 */ /* 0x000fe2000001ff00 */
[----:B------:R1:W2:Y:S03]  /*1b20*/  LDC.64 R8, c[0x4][R2] ;  /* 0x0100000002087b82 */ /* 0x0002a60000000a00 */
[----:B------:R-:W-:-:S04]  /*1b30*/  ISETP.NE.AND P0, PT, R16, UR36, PT ;  /* 0x0000002410007c0c */ /* 0x000fc8000bf05270 */
[----:B------:R-:W-:Y:S02]  /*1b40*/  P2R R17, PR, RZ, 0x1 ;  /* 0x00000001ff117803 */ /* 0x000fe40000000000 */
[----:B0-----:R-:W-:Y:S01]  /*1b50*/  MOV R4, UR4 ;  /* 0x0000000400047c02 */ /* 0x001fe20008000f00 */
[----:B-1----:R-:W-:-:S07]  /*1b60*/  IMAD.U32 R5, RZ, RZ, UR5 ;  /* 0x00000005ff057e24 */ /* 0x002fce000f8e00ff */
[----:B------:R-:W-:-:S07]  /*1b70*/  LEPC R20, `(.L_x_49) ;  /* 0x000000001014794e */ /* 0x000fce0000000000 */
[----:B--2---:R-:W-:Y:S05]  /*1b80*/  CALL.ABS.NOINC R8 ;  /* 0x0000000008007343 */ /* 0x004fea0003c00000 */
.L_x_49:
[----:B------:R0:W1:Y:S01]  /*1b90*/  LDC.64 R8, c[0x4][R2] ;  /* 0x0100000002087b82 */ /* 0x0000620000000a00 */
[----:B------:R-:W2:Y:S01]  /*1ba0*/  LDCU.64 UR4, c[0x4][0x8] ;  /* 0x01000100ff0477ac */ /* 0x000ea20008000a00 */
[----:B------:R-:W-:Y:S01]  /*1bb0*/  CS2R R6, SRZ ;  /* 0x0000000000067805 */ /* 0x000fe2000001ff00 */
[----:B--2---:R-:W-:Y:S01]  /*1bc0*/  IMAD.U32 R4, RZ, RZ, UR4 ;  /* 0x00000004ff047e24 */ /* 0x004fe2000f8e00ff */
[----:B0-----:R-:W-:-:S07]  /*1bd0*/  MOV R5, UR5 ;  /* 0x0000000500057c02 */ /* 0x001fce0008000f00 */
[----:B------:R-:W-:-:S07]  /*1be0*/  LEPC R20, `(.L_x_50) ;  /* 0x000000001014794e */ /* 0x000fce0000000000 */
[----:B-1----:R-:W-:Y:S05]  /*1bf0*/  CALL.ABS.NOINC R8 ;  /* 0x0000000008007343 */ /* 0x002fea0003c00000 */
.L_x_50:
[----:B------:R0:W1:Y:S01]  /*1c00*/  LDC.64 R8, c[0x4][R2] ;  /* 0x0100000002087b82 */ /* 0x0000620000000a00 */
[----:B------:R-:W2:Y:S01]  /*1c10*/  LDCU.64 UR4, c[0x4][0x8] ;  /* 0x01000100ff0477ac */ /* 0x000ea20008000a00 */
[----:B------:R-:W-:Y:S01]  /*1c20*/  CS2R R6, SRZ ;  /* 0x0000000000067805 */ /* 0x000fe2000001ff00 */
[----:B--2---:R-:W-:Y:S02]  /*1c30*/  IMAD.U32 R4, RZ, RZ, UR4 ;  /* 0x00000004ff047e24 */ /* 0x004fe4000f8e00ff */
[----:B0-----:R-:W-:-:S07]  /*1c40*/  IMAD.U32 R5, RZ, RZ, UR5 ;  /* 0x00000005ff057e24 */ /* 0x001fce000f8e00ff */
[----:B------:R-:W-:-:S07]  /*1c50*/  LEPC R20, `(.L_x_51) ;  /* 0x000000001014794e */ /* 0x000fce0000000000 */
[----:B-1----:R-:W-:Y:S05]  /*1c60*/  CALL.ABS.NOINC R8 ;  /* 0x0000000008007343 */ /* 0x002fea0003c00000 */
.L_x_51:
[----:B------:R-:W0:Y:S01]  /*1c70*/  LDC.64 R2, c[0x4][R2] ;  /* 0x0100000002027b82 */ /* 0x000e220000000a00 */
[----:B------:R-:W1:Y:S01]  /*1c80*/  LDCU.64 UR4, c[0x4][0x8] ;  /* 0x01000100ff0477ac */ /* 0x000e620008000a00 */
[----:B------:R-:W-:Y:S02]  /*1c90*/  CS2R R6, SRZ ;  /* 0x0000000000067805 */ /* 0x000fe4000001ff00 */
[----:B-1----:R-:W-:Y:S01]  /*1ca0*/  MOV R4, UR4 ;  /* 0x0000000400047c02 */ /* 0x002fe20008000f00 */
[----:B------:R-:W-:-:S07]  /*1cb0*/  IMAD.U32 R5, RZ, RZ, UR5 ;  /* 0x00000005ff057e24 */ /* 0x000fce000f8e00ff */
[----:B------:R-:W-:-:S07]  /*1cc0*/  LEPC R20, `(.L_x_52) ;  /* 0x000000001014794e */ /* 0x000fce0000000000 */
[----:B0-----:R-:W-:Y:S05]  /*1cd0*/  CALL.ABS.NOINC R2 ;  /* 0x0000000002007343 */ /* 0x001fea0003c00000 */
.L_x_52:
[----:B------:R-:W-:-:S13]  /*1ce0*/  ISETP.NE.AND P6, PT, R17, RZ, PT ;  /* 0x000000ff1100720c */ /* 0x000fda0003fc5270 */
[----:B------:R-:W-:Y:S05]  /*1cf0*/  @P6 BRA `(.L_x_53) ;  /* 0xfffffffc00786947 */ /* 0x000fea000383ffff */
[----:B------:R-:W-:Y:S05]  /*1d00*/  BSYNC.RECONVERGENT B6 ;  /* 0x0000000000067941 */ /* 0x000fea0003800200 */
.L_x_48:
[----:B------:R-:W-:-:S09]  /*1d10*/  UISETP.NE.AND UP0, UPT, UR37, URZ, UPT ;  /* 0x000000ff2500728c */ /* 0x000fd2000bf05270 */
[----:B------:R-:W-:Y:S05]  /*1d20*/  BRA.U !UP0, `(.L_x_47) ;  /* 0x0000000108387547 */ /* 0x000fea000b800000 */
[----:B------:R-:W-:-:S07]  /*1d30*/  IMAD.MOV.U32 R16, RZ, RZ, RZ ;  /* 0x000000ffff107224 */ /* 0x000fce00078e00ff */
.L_x_55:
[----:B------:R-:W0:Y:S01]  /*1d40*/  LDCU.64 UR4, c[0x4][0x8] ;  /* 0x01000100ff0477ac */ /* 0x000e220008000a00 */
[----:B------:R-:W-:Y:S02]  /*1d50*/  IADD3 R16, PT, PT, R16, 0x1, RZ ;  /* 0x0000000110107810 */ /* 0x000fe40007ffe0ff */
[----:B------:R-:W-:Y:S02]  /*1d60*/  CS2R R6, SRZ ;  /* 0x0000000000067805 */ /* 0x000fe4000001ff00 */
[----:B------:R-:W-:Y:S02]  /*1d70*/  MOV R0, 0x28 ;  /* 0x0000002800007802 */ /* 0x000fe40000000f00 */
[----:B------:R-:W-:Y:S02]  /*1d80*/  ISETP.NE.AND P0, PT, R16, UR37, PT ;  /* 0x0000002510007c0c */ /* 0x000fe4000bf05270 */
[----:B------:R1:W2:Y:S02]  /*1d90*/  LDC.64 R2, c[0x4][R0] ;  /* 0x0100000000027b82 */ /* 0x0002a40000000a00 */
[----:B-1----:R-:W-:Y:S01]  /*1da0*/  P2R R0, PR, RZ, 0x1 ;  /* 0x00000001ff007803 */ /* 0x002fe20000000000 */
[----:B0-----:R-:W-:-:S02]  /*1db0*/  IMAD.U32 R4, RZ, RZ, UR4 ;  /* 0x00000004ff047e24 */ /* 0x001fc4000f8e00ff */
[----:B------:R-:W-:-:S07]  /*1dc0*/  IMAD.U32 R5, RZ, RZ, UR5 ;  /* 0x00000005ff057e24 */ /* 0x000fce000f8e00ff */
[----:B------:R-:W-:-:S07]  /*1dd0*/  LEPC R20, `(.L_x_54) ;  /* 0x000000001014794e */ /* 0x000fce0000000000 */
[----:B--2---:R-:W-:Y:S05]  /*1de0*/  CALL.ABS.NOINC R2 ;  /* 0x0000000002007343 */ /* 0x004fea0003c00000 */
.L_x_54:
[----:B------:R-:W-:-:S13]  /*1df0*/  ISETP.NE.AND P6, PT, R16, UR37, PT ;  /* 0x0000002510007c0c */ /* 0x000fda000bfc5270 */
[----:B------:R-:W-:Y:S05]  /*1e00*/  @P6 BRA `(.L_x_55) ;  /* 0xfffffffc00cc6947 */ /* 0x000fea000383ffff */
.L_x_47:
[----:B------:R-:W-:Y:S05]  /*1e10*/  BSYNC.RECONVERGENT B8 ;  /* 0x0000000000087941 */ /* 0x000fea0003800200 */
.L_x_7:
[----:B------:R-:W-:Y:S01]  /*1e20*/  MOV R0, 0x28 ;  /* 0x0000002800007802 */ /* 0x000fe20000000f00 */
[----:B------:R-:W0:Y:S01]  /*1e30*/  LDCU.64 UR4, c[0x4][0x10] ;  /* 0x01000200ff0477ac */ /* 0x000e220008000a00 */
[----:B------:R-:W-:Y:S02]  /*1e40*/  CS2R R6, SRZ ;  /* 0x0000000000067805 */ /* 0x000fe4000001ff00 */
[----:B------:R1:W2:Y:S01]  /*1e50*/  LDC.64 R2, c[0x4][R0] ;  /* 0x0100000000027b82 */ /* 0x0002a20000000a00 */
[----:B0-----:R-:W-:Y:S01]  /*1e60*/  MOV R4, UR4 ;  /* 0x0000000400047c02 */ /* 0x001fe20008000f00 */
[----:B-1----:R-:W-:-:S07]  /*1e70*/  IMAD.U32 R5, RZ, RZ, UR5 ;  /* 0x00000005ff057e24 */ /* 0x002fce000f8e00ff */
[----:B------:R-:W-:-:S07]  /*1e80*/  LEPC R20, `(.L_x_56) ;  /* 0x000000001014794e */ /* 0x000fce0000000000 */
[----:B--2---:R-:W-:Y:S05]  /*1e90*/  CALL.ABS.NOINC R2 ;  /* 0x0000000002007343 */ /* 0x004fea0003c00000 */
.L_x_56:
[----:B------:R-:W-:Y:S05]  /*1ea0*/  EXIT ;  /* 0x000000000000794d */ /* 0x000fea0003800000 */
.L_x_57:
        /* <DEDUP_REMOVED lines=13> */
.L_x_87:


//--------------------- .text._Z9calc_termPdS_i   --------------------------
	.section	.text._Z9calc_termPdS_i,"ax",@progbits
	.align	128
        .global         _Z9calc_termPdS_i
        .type           _Z9calc_termPdS_i,@function
        .size           _Z9calc_termPdS_i,(.L_x_85 - _Z9calc_termPdS_i)
        .other          _Z9calc_termPdS_i,@"STO_CUDA_ENTRY STV_DEFAULT"
_Z9calc_termPdS_i:
.text._Z9calc_termPdS_i:
[----:B------:R-:W0:Y:S01]  /*0000*/  LDC R1, c[0x0][0x37c] ;  /* 0x0000df00ff017b82 */ /* 0x000e220000000800 */
[----:B------:R-:W1:Y:S07]  /*0010*/  S2R R5, SR_CTAID.X ;  /* 0x0000000000057919 */ /* 0x000e6e0000002500 */
[----:B------:R-:W1:Y:S01]  /*0020*/  LDC.64 R20, c[0x0][0x380] ;  /* 0x0000e000ff147b82 */ /* 0x000e620000000a00 */
[----:B------:R-:W2:Y:S01]  /*0030*/  LDCU.64 UR4, c[0x0][0x358] ;  /* 0x00006b00ff0477ac */ /* 0x000ea20008000a00 */
[----:B0-----:R-:W-:-:S02]  /*0040*/  VIADD R1, R1, 0xffffffd8 ;  /* 0xffffffd801017836 */ /* 0x001fc40000000000 */
[----:B-1----:R-:W-:-:S06]  /*0050*/  IMAD.WIDE.U32 R20, R5, 0x8, R20 ;  /* 0x0000000805147825 */ /* 0x002fcc00078e0014 */
[----:B--2---:R-:W5:Y:S01]  /*0060*/  LDG.E.64 R20, desc[UR4][R20.64] ;  /* 0x0000000414147981 */ /* 0x004f62000c1e1b00 */
[----:B------:R-:W-:Y:S01]  /*0070*/  UMOV UR6, 0x54442eea ;  /* 0x54442eea00067882 */ /* 0x000fe20000000000 */
[----:B------:R-:W-:Y:S01]  /*0080*/  UMOV UR7, 0x400921fb ;  /* 0x400921fb00077882 */ /* 0x000fe20000000000 */
[----:B------:R-:W-:Y:S01]  /*0090*/  BSSY.RECONVERGENT B0, `(.L_x_58) ;  /* 0x0000022000007945 */ /* 0x000fe20003800200 */
[----:B------:R-:W0:Y:S02]  /*00a0*/  S2R R0, SR_TID.X ;  /* 0x0000000000007919 */ /* 0x000e240000002100 */
[----:B0-----:R-:W-:-:S06]  /*00b0*/  VIADD R6, R0, 0x1 ;  /* 0x0000000100067836 */ /* 0x001fcc0000000000 */
[----:B------:R-:W0:Y:S02]  /*00c0*/  I2F.F64.U32 R6, R6 ;  /* 0x0000000600067312 */ /* 0x000e240000201800 */
[----:B0-----:R-:W-:-:S08]  /*00d0*/  DMUL R8, R6, UR6 ;  /* 0x0000000606087c28 */ /* 0x001fd00008000000 */
[----:B------:R-:W-:-:S14]  /*00e0*/  DSETP.NEU.AND P0, PT, R8, +INF , PT ;  /* 0x7ff000000800742a */ /* 0x000fdc0003f0d000 */
[----:B------:R-:W-:Y:S01]  /*00f0*/  @!P0 DMUL R2, RZ, +INF ;  /* 0x7ff00000ff028828 */ /* 0x000fe20000000000 */
[----:B------:R-:W-:Y:S01]  /*0100*/  @!P0 IMAD.MOV.U32 R4, RZ, RZ, 0x1 ;  /* 0x00000001ff048424 */ /* 0x000fe200078e00ff */
[----:B------:R-:W-:Y:S09]  /*0110*/  @!P0 BRA `(.L_x_59) ;  /* 0x0000000000648947 */ /* 0x000ff20003800000 */
[----:B------:R-:W-:Y:S01]  /*0120*/  UMOV UR6, 0x6dc9c883 ;  /* 0x6dc9c88300067882 */ /* 0x000fe20000000000 */
[----:B------:R-:W-:Y:S01]  /*0130*/  UMOV UR7, 0x3fe45f30 ;  /* 0x3fe45f3000077882 */ /* 0x000fe20000000000 */
[C---:B------:R-:W-:Y:S01]  /*0140*/  DSETP.GE.AND P0, PT, R8.reuse, 2.14748364800000000000e+09, PT ;  /* 0x41e000000800742a */ /* 0x040fe20003f06000 */
[----:B------:R-:W-:Y:S01]  /*0150*/  BSSY.RECONVERGENT B1, `(.L_x_60) ;  /* 0x0000014000017945 */ /* 0x000fe20003800200 */
[----:B------:R-:W-:Y:S01]  /*0160*/  DMUL R10, R8, UR6 ;  /* 0x00000006080a7c28 */ /* 0x000fe20008000000 */
[----:B------:R-:W-:Y:S01]  /*0170*/  UMOV UR6, 0x54442d18 ;  /* 0x54442d1800067882 */ /* 0x000fe20000000000 */
[----:B------:R-:W-:-:S04]  /*0180*/  UMOV UR7, 0x3ff921fb ;  /* 0x3ff921fb00077882 */ /* 0x000fc80000000000 */
[----:B------:R-:W0:Y:S08]  /*0190*/  F2I.F64 R4, R10 ;  /* 0x0000000a00047311 */ /* 0x000e300000301100 */
[----:B0-----:R-:W0:Y:S02]  /*01a0*/  I2F.F64 R2, R4 ;  /* 0x0000000400027312 */ /* 0x001e240000201c00 */
[----:B0-----:R-:W-:Y:S01]  /*01b0*/  DFMA R12, R2, -UR6, R8 ;  /* 0x80000006020c7c2b */ /* 0x001fe20008000008 */
[----:B------:R-:W-:Y:S01]  /*01c0*/  UMOV UR6, 0x33145c00 ;  /* 0x33145c0000067882 */ /* 0x000fe20000000000 */
[----:B------:R-:W-:-:S06]  /*01d0*/  UMOV UR7, 0x3c91a626 ;  /* 0x3c91a62600077882 */ /* 0x000fcc0000000000 */
[----:B------:R-:W-:Y:S01]  /*01e0*/  DFMA R12, R2, -UR6, R12 ;  /* 0x80000006020c7c2b */ /* 0x000fe2000800000c */
[----:B------:R-:W-:Y:S01]  /*01f0*/  UMOV UR6, 0x252049c0 ;  /* 0x252049c000067882 */ /* 0x000fe20000000000 */
[----:B------:R-:W-:-:S06]  /*0200*/  UMOV UR7, 0x397b839a ;  /* 0x397b839a00077882 */ /* 0x000fcc0000000000 */
[----:B------:R-:W-:Y:S01]  /*0210*/  DFMA R2, R2, -UR6, R12 ;  /* 0x8000000602027c2b */ /* 0x000fe2000800000c */
[----:B------:R-:W-:Y:S10]  /*0220*/  @!P0 BRA `(.L_x_61) ;  /* 0x0000000000188947 */ /* 0x000ff40003800000 */
[----:B------:R-:W-:Y:S01]  /*0230*/  IMAD.MOV.U32 R16, RZ, RZ, R8 ;  /* 0x000000ffff107224 */ /* 0x000fe200078e0008 */
[----:B------:R-:W-:-:S07]  /*0240*/  MOV R4, 0x260 ;  /* 0x0000026000047802 */ /* 0x000fce0000000f00 */
[----:B-----5:R-:W-:Y:S05]  /*0250*/  CALL.REL.NOINC `($_Z9calc_termPdS_i$__internal_trig_reduction_slowpathd) ;  /* 0x0000001800387944 */ /* 0x020fea0003c00000 */
[----:B------:R-:W-:Y:S02]  /*0260*/  IMAD.MOV.U32 R4, RZ, RZ, R10 ;  /* 0x000000ffff047224 */ /* 0x000fe400078e000a */
[----:B------:R-:W-:Y:S02]  /*0270*/  IMAD.MOV.U32 R2, RZ, RZ, R16 ;  /* 0x000000ffff027224 */ /* 0x000fe400078e0010 */
[----:B------:R-:W-:-:S07]  /*0280*/  IMAD.MOV.U32 R3, RZ, RZ, R17 ;  /* 0x000000ffff037224 */ /* 0x000fce00078e0011 */
.L_x_61:
[----:B------:R-:W-:Y:S05]  /*0290*/  BSYNC.RECONVERGENT B1 ;  /* 0x0000000000017941 */ /* 0x000fea0003800200 */
.L_x_60:
[----:B------:R-:W-:-:S07]  /*02a0*/  VIADD R4, R4, 0x1 ;  /* 0x0000000104047836 */ /* 0x000fce0000000000 */
.L_x_59:
[----:B------:R-:W-:Y:S05]  /*02b0*/  BSYNC.RECONVERGENT B0 ;  /* 0x0000000000007941 */ /* 0x000fea0003800200 */
.L_x_58:
[----:B------:R-:W0:Y:S01]  /*02c0*/  LDCU.64 UR6, c[0x4][0x20] ;  /* 0x01000400ff0677ac */ /* 0x000e220008000a00 */
[----:B------:R-:W-:-:S05]  /*02d0*/  IMAD.SHL.U32 R8, R4, 0x40, RZ ;  /* 0x0000004004087824 */ /* 0x000fca00078e00ff */
[----:B------:R-:W-:-:S04]  /*02e0*/  LOP3.LUT R8, R8, 0x40, RZ, 0xc0, !PT ;  /* 0x0000004008087812 */ /* 0x000fc800078ec0ff */
[----:B0-----:R-:W-:-:S05]  /*02f0*/  IADD3 R26, P0, PT, R8, UR6, RZ ;  /* 0x00000006081a7c10 */ /* 0x001fca000ff1e0ff */
[----:B------:R-:W-:-:S05]  /*0300*/  IMAD.X R27, RZ, RZ, UR7, P0 ;  /* 0x00000007ff1b7e24 */ /* 0x000fca00080e06ff */
[----:B------:R-:W2:Y:S04]  /*0310*/  LDG.E.128.CONSTANT R8, desc[UR4][R26.64] ;  /* 0x000000041a087981 */ /* 0x000ea8000c1e9d00 */
[----:B------:R-:W3:Y:S04]  /*0320*/  LDG.E.128.CONSTANT R12, desc[UR4][R26.64+0x10] ;  /* 0x000010041a0c7981 */ /* 0x000ee8000c1e9d00 */
[----:B------:R-:W4:Y:S01]  /*0330*/  LDG.E.128.CONSTANT R16, desc[UR4][R26.64+0x20] ;  /* 0x000020041a107981 */ /* 0x000f22000c1e9d00 */
[----:B------:R-:W-:Y:S01]  /*0340*/  LOP3.LUT R22, R4, 0x1, RZ, 0xc0, !PT ;  /* 0x0000000104167812 */ /* 0x000fe200078ec0ff */
[----:B------:R-:W-:Y:S01]  /*0350*/  IMAD.MOV.U32 R24, RZ, RZ, 0x20fd8164 ;  /* 0x20fd8164ff187424 */ /* 0x000fe200078e00ff */
[----:B------:R-:W-:Y:S01]  /*0360*/  BSSY.RECONVERGENT B0, `(.L_x_62) ;  /* 0x0000017000007945 */ /* 0x000fe20003800200 */
[----:B------:R-:W-:Y:S01]  /*0370*/  IMAD.MOV.U32 R25, RZ, RZ, 0x3da8ff83 ;  /* 0x3da8ff83ff197424 */ /* 0x000fe200078e00ff */
[----:B------:R-:W-:Y:S01]  /*0380*/  ISETP.NE.U32.AND P0, PT, R22, 0x1, PT ;  /* 0x000000011600780c */ /* 0x000fe20003f05070 */
[----:B------:R-:W-:-:S03]  /*0390*/  DMUL R22, R2, R2 ;  /* 0x0000000202167228 */ /* 0x000fc60000000000 */
[----:B------:R-:W-:Y:S02]  /*03a0*/  FSEL R24, R24, -8.06006814911005101289e+34, !P0 ;  /* 0xf9785eba18187808 */ /* 0x000fe40004000000 */
[----:B------:R-:W-:-:S06]  /*03b0*/  FSEL R25, -R25, 0.11223486810922622681, !P0 ;  /* 0x3de5db6519197808 */ /* 0x000fcc0004000100 */
[----:B--2---:R-:W-:-:S08]  /*03c0*/  DFMA R8, R22, R24, R8 ;  /* 0x000000181608722b */ /* 0x004fd00000000008 */
[----:B------:R-:W-:-:S08]  /*03d0*/  DFMA R8, R22, R8, R10 ;  /* 0x000000081608722b */ /* 0x000fd0000000000a */
[----:B---3--:R-:W-:-:S08]  /*03e0*/  DFMA R8, R22, R8, R12 ;  /* 0x000000081608722b */ /* 0x008fd0000000000c */
[----:B------:R-:W-:-:S08]  /*03f0*/  DFMA R8, R22, R8, R14 ;  /* 0x000000081608722b */ /* 0x000fd0000000000e */
[----:B----4-:R-:W-:-:S08]  /*0400*/  DFMA R8, R22, R8, R16 ;  /* 0x000000081608722b */ /* 0x010fd00000000010 */
[----:B------:R-:W-:-:S08]  /*0410*/  DFMA R8, R22, R8, R18 ;  /* 0x000000081608722b */ /* 0x000fd00000000012 */
[----:B------:R-:W-:Y:S02]  /*0420*/  DFMA R2, R8, R2, R2 ;  /* 0x000000020802722b */ /* 0x000fe40000000002 */
[----:B------:R-:W-:-:S10]  /*0430*/  DFMA R8, R22, R8, 1 ;  /* 0x3ff000001608742b */ /* 0x000fd40000000008 */
[----:B------:R-:W-:Y:S02]  /*0440*/  FSEL R8, R8, R2, !P0 ;  /* 0x0000000208087208 */ /* 0x000fe40004000000 */
[----:B------:R-:W-:Y:S02]  /*0450*/  FSEL R9, R9, R3, !P0 ;  /* 0x0000000309097208 */ /* 0x000fe40004000000 */
[----:B------:R-:W-:Y:S02]  /*0460*/  LOP3.LUT P0, RZ, R4, 0x2, RZ, 0xc0, !PT ;  /* 0x0000000204ff7812 */ /* 0x000fe4000780c0ff */
[----:B------:R-:W-:Y:S02]  /*0470*/  MOV R4, 0x4d0 ;  /* 0x000004d000047802 */ /* 0x000fe40000000f00 */
[----:B------:R-:W-:-:S10]  /*0480*/  DADD R2, RZ, -R8 ;  /* 0x00000000ff027229 */ /* 0x000fd40000000808 */
[----:B------:R-:W-:Y:S02]  /*0490*/  FSEL R8, R8, R2, !P0 ;  /* 0x0000000208087208 */ /* 0x000fe40004000000 */
[----:B------:R-:W-:-:S06]  /*04a0*/  FSEL R9, R9, R3, !P0 ;  /* 0x0000000309097208 */ /* 0x000fcc0004000000 */
[----:B------:R-:W-:-:S11]  /*04b0*/  DMUL R8, R8, -20 ;  /* 0xc034000008087828 */ /* 0x000fd60000000000 */
[----:B-----5:R-:W-:Y:S05]  /*04c0*/  CALL.REL.NOINC `($_Z9calc_termPdS_i$__internal_accurate_pow) ;  /* 0x0000000800f07944 */ /* 0x020fea0003c00000 */
[----:B------:R-:W-:Y:S05]  /*04d0*/  BSYNC.RECONVERGENT B0 ;  /* 0x0000000000007941 */ /* 0x000fea0003800200 */
.L_x_62:
[----:B------:R-:W-:Y:S01]  /*04e0*/  IMAD.MOV.U32 R2, RZ, RZ, R10 ;  /* 0x000000ffff027224 */ /* 0x000fe200078e000a */
[----:B------:R-:W-:Y:S01]  /*04f0*/  ISETP.NE.AND P0, PT, R0, RZ, PT ;  /* 0x000000ff0000720c */ /* 0x000fe20003f05270 */
[----:B------:R-:W-:Y:S01]  /*0500*/  IMAD.MOV.U32 R3, RZ, RZ, R11 ;  /* 0x000000ffff037224 */ /* 0x000fe200078e000b */
[----:B------:R-:W-:Y:S01]  /*0510*/  FSETP.GEU.AND P1, PT, |R9|, 6.5827683646048100446e-37, PT ;  /* 0x036000000900780b */ /* 0x000fe20003f2e200 */
[----:B------:R-:W-:Y:S04]  /*0520*/  BSSY.RECONVERGENT B0, `(.L_x_63) ;  /* 0x0000015000007945 */ /* 0x000fe80003800200 */
[----:B------:R-:W-:-:S10]  /*0530*/  DMUL R2, R2, 3 ;  /* 0x4008000002027828 */ /* 0x000fd40000000000 */
[----:B------:R-:W-:Y:S02]  /*0540*/  FSEL R13, R3, 2.125, P0 ;  /* 0x40080000030d7808 */ /* 0x000fe40000000000 */
[----:B------:R-:W-:Y:S01]  /*0550*/  FSEL R12, R2, RZ, P0 ;  /* 0x000000ff020c7208 */ /* 0x000fe20000000000 */
[----:B------:R-:W-:Y:S01]  /*0560*/  IMAD.MOV.U32 R2, RZ, RZ, 0x1 ;  /* 0x00000001ff027424 */ /* 0x000fe200078e00ff */
[----:B------:R-:W0:Y:S05]  /*0570*/  MUFU.RCP64H R3, R13 ;  /* 0x0000000d00037308 */ /* 0x000e2a0000001800 */
[----:B0-----:R-:W-:-:S08]  /*0580*/  DFMA R10, -R12, R2, 1 ;  /* 0x3ff000000c0a742b */ /* 0x001fd00000000102 */
[----:B------:R-:W-:-:S08]  /*0590*/  DFMA R10, R10, R10, R10 ;  /* 0x0000000a0a0a722b */ /* 0x000fd0000000000a */
[----:B------:R-:W-:-:S08]  /*05a0*/  DFMA R10, R2, R10, R2 ;  /* 0x0000000a020a722b */ /* 0x000fd00000000002 */
[----:B------:R-:W-:-:S08]  /*05b0*/  DFMA R2, -R12, R10, 1 ;  /* 0x3ff000000c02742b */ /* 0x000fd0000000010a */
[----:B------:R-:W-:-:S08]  /*05c0*/  DFMA R2, R10, R2, R10 ;  /* 0x000000020a02722b */ /* 0x000fd0000000000a */
[----:B------:R-:W-:-:S08]  /*05d0*/  DMUL R10, R8, R2 ;  /* 0x00000002080a7228 */ /* 0x000fd00000000000 */
[----:B------:R-:W-:-:S08]  /*05e0*/  DFMA R14, -R12, R10, R8 ;  /* 0x0000000a0c0e722b */ /* 0x000fd00000000108 */
[----:B------:R-:W-:-:S10]  /*05f0*/  DFMA R2, R2, R14, R10 ;  /* 0x0000000e0202722b */ /* 0x000fd4000000000a */
[----:B------:R-:W-:-:S05]  /*0600*/  FFMA R4, RZ, R13, R3 ;  /* 0x0000000dff047223 */ /* 0x000fca0000000003 */
[----:B------:R-:W-:-:S13]  /*0610*/  FSETP.GT.AND P0, PT, |R4|, 1.469367938527859385e-39, PT ;  /* 0x001000000400780b */ /* 0x000fda0003f04200 */
[----:B------:R-:W-:Y:S05]  /*0620*/  @P0 BRA P1, `(.L_x_64) ;  /* 0x0000000000100947 */ /* 0x000fea0000800000 */
[----:B------:R-:W-:-:S07]  /*0630*/  MOV R4, 0x650 ;  /* 0x0000065000047802 */ /* 0x000fce0000000f00 */
[----:B------:R-:W-:Y:S05]  /*0640*/  CALL.REL.NOINC `($__internal_0_$__cuda_sm20_div_rn_f64_full) ;  /* 0x00000004001c7944 */ /* 0x000fea0003c00000 */
[----:B------:R-:W-:Y:S02]  /*0650*/  IMAD.MOV.U32 R2, RZ, RZ, R14 ;  /* 0x000000ffff027224 */ /* 0x000fe400078e000e */
[----:B------:R-:W-:-:S07]  /*0660*/  IMAD.MOV.U32 R3, RZ, RZ, R15 ;  /* 0x000000ffff037224 */ /* 0x000fce00078e000f */
.L_x_64:
[----:B------:R-:W-:Y:S05]  /*0670*/  BSYNC.RECONVERGENT B0 ;  /* 0x0000000000007941 */ /* 0x000fea0003800200 */
.L_x_63:
[----:B------:R-:W-:Y:S01]  /*0680*/  DMUL R8, R20, R6 ;  /* 0x0000000614087228 */ /* 0x000fe20000000000 */
[----:B------:R-:W-:Y:S07]  /*0690*/  BSSY.RECONVERGENT B0, `(.L_x_65) ;  /* 0x000001e000007945 */ /* 0x000fee0003800200 */
[----:B------:R-:W-:-:S14]  /*06a0*/  DSETP.NEU.AND P0, PT, |R8|, +INF , PT ;  /* 0x7ff000000800742a */ /* 0x000fdc0003f0d200 */
[----:B------:R-:W-:Y:S01]  /*06b0*/  @!P0 DMUL R6, RZ, R8 ;  /* 0x00000008ff068228 */ /* 0x000fe20000000000 */
[----:B------:R-:W-:Y:S01]  /*06c0*/  @!P0 IMAD.MOV.U32 R4, RZ, RZ, 0x1 ;  /* 0x00000001ff048424 */ /* 0x000fe200078e00ff */
[----:B------:R-:W-:Y:S09]  /*06d0*/  @!P0 BRA `(.L_x_66) ;  /* 0x0000000000648947 */ /* 0x000ff20003800000 */
[----:B------:R-:W-:Y:S01]  /*06e0*/  UMOV UR6, 0x6dc9c883 ;  /* 0x6dc9c88300067882 */ /* 0x000fe20000000000 */
[----:B------:R-:W-:Y:S01]  /*06f0*/  UMOV UR7, 0x3fe45f30 ;  /* 0x3fe45f3000077882 */ /* 0x000fe20000000000 */
[C---:B------:R-:W-:Y:S01]  /*0700*/  DSETP.GE.AND P0, PT, |R8|.reuse, 2.14748364800000000000e+09, PT ;  /* 0x41e000000800742a */ /* 0x040fe20003f06200 */
        /* <DEDUP_REMOVED lines=16> */
[----:B------:R-:W-:Y:S05]  /*0810*/  CALL.REL.NOINC `($_Z9calc_termPdS_i$__internal_trig_reduction_slowpathd) ;  /* 0x0000001000c87944 */ /* 0x000fea0003c00000 */
[----:B------:R-:W-:Y:S02]  /*0820*/  IMAD.MOV.U32 R4, RZ, RZ, R10 ;  /* 0x000000ffff047224 */ /* 0x000fe400078e000a */
[----:B------:R-:W-:Y:S02]  /*0830*/  IMAD.MOV.U32 R6, RZ, RZ, R16 ;  /* 0x000000ffff067224 */ /* 0x000fe400078e0010 */
[----:B------:R-:W-:-:S07]  /*0840*/  IMAD.MOV.U32 R7, RZ, RZ, R17 ;  /* 0x000000ffff077224 */ /* 0x000fce00078e0011 */
.L_x_68:
[----:B------:R-:W-:Y:S05]  /*0850*/  BSYNC.RECONVERGENT B1 ;  /* 0x0000000000017941 */ /* 0x000fea0003800200 */
.L_x_67:
[----:B------:R-:W-:-:S07]  /*0860*/  VIADD R4, R4, 0x1 ;  /* 0x0000000104047836 */ /* 0x000fce0000000000 */
.L_x_66:
[----:B------:R-:W-:Y:S05]  /*0870*/  BSYNC.RECONVERGENT B0 ;  /* 0x0000000000007941 */ /* 0x000fea0003800200 */
.L_x_65:
[----:B------:R-:W0:Y:S01]  /*0880*/  LDCU.64 UR6, c[0x4][0x20] ;  /* 0x01000400ff0677ac */ /* 0x000e220008000a00 */
[----:B------:R-:W-:-:S05]  /*0890*/  IMAD.SHL.U32 R8, R4, 0x40, RZ ;  /* 0x0000004004087824 */ /* 0x000fca00078e00ff */
[----:B------:R-:W-:-:S04]  /*08a0*/  LOP3.LUT R8, R8, 0x40, RZ, 0xc0, !PT ;  /* 0x0000004008087812 */ /* 0x000fc800078ec0ff */
[----:B0-----:R-:W-:Y:S02]  /*08b0*/  IADD3 R22, P0, PT, R8, UR6, RZ ;  /* 0x0000000608167c10 */ /* 0x001fe4000ff1e0ff */
[----:B------:R-:W-:Y:S01]  /*08c0*/  LOP3.LUT R20, R4, 0x1, RZ, 0xc0, !PT ;  /* 0x0000000104147812 */ /* 0x000fe200078ec0ff */
[----:B------:R-:W-:Y:S01]  /*08d0*/  IMAD.MOV.U32 R24, RZ, RZ, 0x20fd8164 ;  /* 0x20fd8164ff187424 */ /* 0x000fe200078e00ff */
[----:B------:R-:W0:Y:S01]  /*08e0*/  LDCU UR6, c[0x0][0x390] ;  /* 0x00007200ff0677ac */ /* 0x000e220008000800 */
[----:B------:R-:W-:-:S05]  /*08f0*/  IMAD.X R23, RZ, RZ, UR7, P0 ;  /* 0x00000007ff177e24 */ /* 0x000fca00080e06ff */
[----:B------:R-:W2:Y:S04]  /*0900*/  LDG.E.128.CONSTANT R8, desc[UR4][R22.64] ;  /* 0x0000000416087981 */ /* 0x000ea8000c1e9d00 */
[----:B------:R-:W3:Y:S04]  /*0910*/  LDG.E.128.CONSTANT R12, desc[UR4][R22.64+0x10] ;  /* 0x00001004160c7981 */ /* 0x000ee8000c1e9d00 */
[----:B------:R-:W4:Y:S01]  /*0920*/  LDG.E.128.CONSTANT R16, desc[UR4][R22.64+0x20] ;  /* 0x0000200416107981 */ /* 0x000f22000c1e9d00 */
[----:B------:R-:W-:Y:S01]  /*0930*/  IMAD.MOV.U32 R25, RZ, RZ, 0x3da8ff83 ;  /* 0x3da8ff83ff197424 */ /* 0x000fe200078e00ff */
[----:B------:R-:W-:Y:S01]  /*0940*/  ISETP.NE.U32.AND P0, PT, R20, 0x1, PT ;  /* 0x000000011400780c */ /* 0x000fe20003f05070 */
[----:B------:R-:W-:Y:S01]  /*0950*/  DMUL R20, R6, R6 ;  /* 0x0000000606147228 */ /* 0x000fe20000000000 */
[----:B0-----:R-:W-:-:S02]  /*0960*/  IMAD R5, R5, UR6, R0 ;  /* 0x0000000605057c24 */ /* 0x001fc4000f8e0200 */
[----:B------:R-:W-:Y:S02]  /*0970*/  FSEL R24, R24, -8.06006814911005101289e+34, !P0 ;  /* 0xf9785eba18187808 */ /* 0x000fe40004000000 */
[----:B------:R-:W-:-:S06]  /*0980*/  FSEL R25, -R25, 0.11223486810922622681, !P0 ;  /* 0x3de5db6519197808 */ /* 0x000fcc0004000100 */
[----:B--2---:R-:W-:-:S08]  /*0990*/  DFMA R8, R20, R24, R8 ;  /* 0x000000181408722b */ /* 0x004fd00000000008 */
[C---:B------:R-:W-:Y:S01]  /*09a0*/  DFMA R8, R20.reuse, R8, R10 ;  /* 0x000000081408722b */ /* 0x040fe2000000000a */
[----:B------:R-:W0:Y:S07]  /*09b0*/  LDC.64 R10, c[0x0][0x388] ;  /* 0x0000e200ff0a7b82 */ /* 0x000e2e0000000a00 */
        /* <DEDUP_REMOVED lines=8> */
[----:B------:R-:W-:Y:S01]  /*0a40*/  LOP3.LUT P0, RZ, R4, 0x2, RZ, 0xc0, !PT ;  /* 0x0000000204ff7812 */ /* 0x000fe2000780c0ff */
[----:B0-----:R-:W-:-:S03]  /*0a50*/  IMAD.WIDE.U32 R4, R5, 0x8, R10 ;  /* 0x0000000805047825 */ /* 0x001fc600078e000a */
[----:B------:R-:W-:-:S10]  /*0a60*/  DADD R6, RZ, -R8 ;  /* 0x00000000ff067229 */ /* 0x000fd40000000808 */
[----:B------:R-:W-:Y:S02]  /*0a70*/  FSEL R6, R8, R6, !P0 ;  /* 0x0000000608067208 */ /* 0x000fe40004000000 */
[----:B------:R-:W-:-:S06]  /*0a80*/  FSEL R7, R9, R7, !P0 ;  /* 0x0000000709077208 */ /* 0x000fcc0004000000 */
[----:B------:R-:W-:-:S07]  /*0a90*/  DMUL R2, R2, R6 ;  /* 0x0000000602027228 */ /* 0x000fce0000000000 */
[----:B------:R-:W-:Y:S01]  /*0aa0*/  STG.E.64 desc[UR4][R4.64], R2 ;  /* 0x0000000204007986 */ /* 0x000fe2000c101b04 */
[----:B------:R-:W-:Y:S05]  /*0ab0*/  EXIT ;  /* 0x000000000000794d */ /* 0x000fea0003800000 */
        .weak           $__internal_0_$__cuda_sm20_div_rn_f64_full
        .type           $__internal_0_$__cuda_sm20_div_rn_f64_full,@function
        .size           $__internal_0_$__cuda_sm20_div_rn_f64_full,($_Z9calc_termPdS_i$__internal_accurate_pow - $__internal_0_$__cuda_sm20_div_rn_f64_full)
$__internal_0_$__cuda_sm20_div_rn_f64_full:
[C---:B------:R-:W-:Y:S01]  /*0ac0*/  FSETP.GEU.AND P0, PT, |R13|.reuse, 1.469367938527859385e-39, PT ;  /* 0x001000000d00780b */ /* 0x040fe20003f0e200 */
[--C-:B------:R-:W-:Y:S01]  /*0ad0*/  IMAD.MOV.U32 R2, RZ, RZ, R12.reuse ;  /* 0x000000ffff027224 */ /* 0x100fe200078e000c */
[----:B------:R-:W-:Y:S01]  /*0ae0*/  LOP3.LUT R10, R13, 0x800fffff, RZ, 0xc0, !PT ;  /* 0x800fffff0d0a7812 */ /* 0x000fe200078ec0ff */
[----:B------:R-:W-:Y:S01]  /*0af0*/  IMAD.MOV.U32 R3, RZ, RZ, R13 ;  /* 0x000000ffff037224 */ /* 0x000fe200078e000d */
[C---:B------:R-:W-:Y:S01]  /*0b00*/  FSETP.GEU.AND P2, PT, |R9|.reuse, 1.469367938527859385e-39, PT ;  /* 0x001000000900780b */ /* 0x040fe20003f4e200 */
[----:B------:R-:W-:Y:S01]  /*0b10*/  IMAD.MOV.U32 R14, RZ, RZ, 0x1 ;  /* 0x00000001ff0e7424 */ /* 0x000fe200078e00ff */
[----:B------:R-:W-:Y:S01]  /*0b20*/  LOP3.LUT R11, R10, 0x3ff00000, RZ, 0xfc, !PT ;  /* 0x3ff000000a0b7812 */ /* 0x000fe200078efcff */
[----:B------:R-:W-:Y:S01]  /*0b30*/  IMAD.MOV.U32 R10, RZ, RZ, R12 ;  /* 0x000000ffff0a7224 */ /* 0x000fe200078e000c */
[----:B------:R-:W-:Y:S01]  /*0b40*/  LOP3.LUT R22, R9, 0x7ff00000, RZ, 0xc0, !PT ;  /* 0x7ff0000009167812 */ /* 0x000fe200078ec0ff */
[----:B------:R-:W-:Y:S01]  /*0b50*/  IMAD.MOV.U32 R23, RZ, RZ, 0x1ca00000 ;  /* 0x1ca00000ff177424 */ /* 0x000fe200078e00ff */
[----:B------:R-:W-:Y:S01]  /*0b60*/  LOP3.LUT R25, R13, 0x7ff00000, RZ, 0xc0, !PT ;  /* 0x7ff000000d197812 */ /* 0x000fe200078ec0ff */
[----:B------:R-:W-:Y:S01]  /*0b70*/  IMAD.MOV.U32 R12, RZ, RZ, R8 ;  /* 0x000000ffff0c7224 */ /* 0x000fe200078e0008 */
[----:B------:R-:W-:Y:S01]  /*0b80*/  BSSY.RECONVERGENT B1, `(.L_x_69) ;  /* 0x000004d000017945 */ /* 0x000fe20003800200 */
[----:B------:R-:W-:Y:S01]  /*0b90*/  @!P0 DMUL R10, R2, 8.98846567431157953865e+307 ;  /* 0x7fe00000020a8828 */ /* 0x000fe20000000000 */
[----:B------:R-:W-:Y:S01]  /*0ba0*/  ISETP.GE.U32.AND P1, PT, R22, R25, PT ;  /* 0x000000191600720c */ /* 0x000fe20003f26070 */
[----:B------:R-:W-:-:S02]  /*0bb0*/  IMAD.MOV.U32 R24, RZ, RZ, R22 ;  /* 0x000000ffff187224 */ /* 0x000fc400078e0016 */
[----:B------:R-:W-:Y:S02]  /*0bc0*/  @!P2 LOP3.LUT R19, R3, 0x7ff00000, RZ, 0xc0, !PT ;  /* 0x7ff000000313a812 */ /* 0x000fe400078ec0ff */
[----:B------:R-:W0:Y:S01]  /*0bd0*/  MUFU.RCP64H R15, R11 ;  /* 0x0000000b000f7308 */ /* 0x000e220000001800 */
[----:B------:R-:W-:Y:S02]  /*0be0*/  SEL R13, R23, 0x63400000, !P1 ;  /* 0x63400000170d7807 */ /* 0x000fe40004800000 */
[----:B------:R-:W-:Y:S02]  /*0bf0*/  @!P2 ISETP.GE.U32.AND P3, PT, R22, R19, PT ;  /* 0x000000131600a20c */ /* 0x000fe40003f66070 */
[----:B------:R-:W-:Y:S02]  /*0c00*/  LOP3.LUT R13, R13, 0x800fffff, R9, 0xf8, !PT ;  /* 0x800fffff0d0d7812 */ /* 0x000fe400078ef809 */
[----:B------:R-:W-:Y:S01]  /*0c10*/  @!P0 LOP3.LUT R25, R11, 0x7ff00000, RZ, 0xc0, !PT ;  /* 0x7ff000000b198812 */ /* 0x000fe200078ec0ff */
[----:B0-----:R-:W-:-:S08]  /*0c20*/  DFMA R16, R14, -R10, 1 ;  /* 0x3ff000000e10742b */ /* 0x001fd0000000080a */
[----:B------:R-:W-:-:S08]  /*0c30*/  DFMA R16, R16, R16, R16 ;  /* 0x000000101010722b */ /* 0x000fd00000000010 */
[----:B------:R-:W-:Y:S01]  /*0c40*/  DFMA R14, R14, R16, R14 ;  /* 0x000000100e0e722b */ /* 0x000fe2000000000e */
[----:B------:R-:W-:-:S04]  /*0c50*/  @!P2 SEL R17, R23, 0x63400000, !P3 ;  /* 0x634000001711a807 */ /* 0x000fc80005800000 */
[----:B------:R-:W-:-:S03]  /*0c60*/  @!P2 LOP3.LUT R18, R17, 0x80000000, R9, 0xf8, !PT ;  /* 0x800000001112a812 */ /* 0x000fc600078ef809 */
[----:B------:R-:W-:Y:S01]  /*0c70*/  DFMA R16, R14, -R10, 1 ;  /* 0x3ff000000e10742b */ /* 0x000fe2000000080a */
[----:B------:R-:W-:Y:S01]  /*0c80*/  @!P2 LOP3.LUT R19, R18, 0x100000, RZ, 0xfc, !PT ;  /* 0x001000001213a812 */ /* 0x000fe200078efcff */
[----:B------:R-:W-:-:S06]  /*0c90*/  @!P2 IMAD.MOV.U32 R18, RZ, RZ, RZ ;  /* 0x000000ffff12a224 */ /* 0x000fcc00078e00ff */
[----:B------:R-:W-:Y:S02]  /*0ca0*/  DFMA R16, R14, R16, R14 ;  /* 0x000000100e10722b */ /* 0x000fe4000000000e */
[----:B------:R-:W-:-:S08]  /*0cb0*/  @!P2 DFMA R12, R12, 2, -R18 ;  /* 0x400000000c0ca82b */ /* 0x000fd00000000812 */
[----:B------:R-:W-:Y:S02]  /*0cc0*/  DMUL R14, R16, R12 ;  /* 0x0000000c100e7228 */ /* 0x000fe40000000000 */
[----:B------:R-:W-:-:S05]  /*0cd0*/  @!P2 LOP3.LUT R24, R13, 0x7ff00000, RZ, 0xc0, !PT ;  /* 0x7ff000000d18a812 */ /* 0x000fca00078ec0ff */
[----:B------:R-:W-:Y:S01]  /*0ce0*/  VIADD R26, R24, 0xffffffff ;  /* 0xffffffff181a7836 */ /* 0x000fe20000000000 */
[----:B------:R-:W-:-:S04]  /*0cf0*/  DFMA R18, R14, -R10, R12 ;  /* 0x8000000a0e12722b */ /* 0x000fc8000000000c */
[----:B------:R-:W-:Y:S01]  /*0d00*/  ISETP.GT.U32.AND P0, PT, R26, 0x7feffffe, PT ;  /* 0x7feffffe1a00780c */ /* 0x000fe20003f04070 */
[----:B------:R-:W-:-:S03]  /*0d10*/  VIADD R26, R25, 0xffffffff ;  /* 0xffffffff191a7836 */ /* 0x000fc60000000000 */
[----:B------:R-:W-:Y:S02]  /*0d20*/  DFMA R18, R16, R18, R14 ;  /* 0x000000121012722b */ /* 0x000fe4000000000e */
[----:B------:R-:W-:-:S13]  /*0d30*/  ISETP.GT.U32.OR P0, PT, R26, 0x7feffffe, P0 ;  /* 0x7feffffe1a00780c */ /* 0x000fda0000704470 */
[----:B------:R-:W-:Y:S05]  /*0d40*/  @P0 BRA `(.L_x_70) ;  /* 0x00000000006c0947 */ /* 0x000fea0003800000 */
[----:B------:R-:W-:Y:S01]  /*0d50*/  LOP3.LUT R9, R3, 0x7ff00000, RZ, 0xc0, !PT ;  /* 0x7ff0000003097812 */ /* 0x000fe200078ec0ff */
[----:B------:R-:W-:-:S03]  /*0d60*/  IMAD.MOV.U32 R16, RZ, RZ, RZ ;  /* 0x000000ffff107224 */ /* 0x000fc600078e00ff */
[CC--:B------:R-:W-:Y:S02]  /*0d70*/  VIADDMNMX R8, R22.reuse, -R9.reuse, 0xb9600000, !PT ;  /* 0xb960000016087446 */ /* 0x0c0fe40007800909 */
[----:B------:R-:W-:Y:S02]  /*0d80*/  ISETP.GE.U32.AND P0, PT, R22, R9, PT ;  /* 0x000000091600720c */ /* 0x000fe40003f06070 */
[----:B------:R-:W-:Y:S02]  /*0d90*/  VIMNMX R8, PT, PT, R8, 0x46a00000, PT ;  /* 0x46a0000008087848 */ /* 0x000fe40003fe0100 */
[----:B------:R-:W-:-:S05]  /*0da0*/  SEL R23, R23, 0x63400000, !P0 ;  /* 0x6340000017177807 */ /* 0x000fca0004000000 */
[----:B------:R-:W-:-:S04]  /*0db0*/  IMAD.IADD R8, R8, 0x1, -R23 ;  /* 0x0000000108087824 */ /* 0x000fc800078e0a17 */
[----:B------:R-:W-:-:S06]  /*0dc0*/  VIADD R17, R8, 0x7fe00000 ;  /* 0x7fe0000008117836 */ /* 0x000fcc0000000000 */
[----:B------:R-:W-:-:S10]  /*0dd0*/  DMUL R14, R18, R16 ;  /* 0x00000010120e7228 */ /* 0x000fd40000000000 */
[----:B------:R-:W-:-:S13]  /*0de0*/  FSETP.GTU.AND P0, PT, |R15|, 1.469367938527859385e-39, PT ;  /* 0x001000000f00780b */ /* 0x000fda0003f0c200 */
[----:B------:R-:W-:Y:S05]  /*0df0*/  @P0 BRA `(.L_x_71) ;  /* 0x0000000000940947 */ /* 0x000fea0003800000 */
[----:B------:R-:W-:Y:S01]  /*0e00*/  DFMA R10, R18, -R10, R12 ;  /* 0x8000000a120a722b */ /* 0x000fe2000000000c */
[----:B------:R-:W-:-:S09]  /*0e10*/  IMAD.MOV.U32 R16, RZ, RZ, RZ ;  /* 0x000000ffff107224 */ /* 0x000fd200078e00ff */
[C---:B------:R-:W-:Y:S02]  /*0e20*/  FSETP.NEU.AND P0, PT, R11.reuse, RZ, PT ;  /* 0x000000ff0b00720b */ /* 0x040fe40003f0d000 */
[----:B------:R-:W-:-:S04]  /*0e30*/  LOP3.LUT R9, R11, 0x80000000, R3, 0x48, !PT ;  /* 0x800000000b097812 */ /* 0x000fc800078e4803 */
[----:B------:R-:W-:-:S07]  /*0e40*/  LOP3.LUT R17, R9, R17, RZ, 0xfc, !PT ;  /* 0x0000001109117212 */ /* 0x000fce00078efcff */
[----:B------:R-:W-:Y:S05]  /*0e50*/  @!P0 BRA `(.L_x_71) ;  /* 0x00000000007c8947 */ /* 0x000fea0003800000 */
[----:B------:R-:W-:Y:S01]  /*0e60*/  IMAD.MOV R3, RZ, RZ, -R8 ;  /* 0x000000ffff037224 */ /* 0x000fe200078e0a08 */
[----:B------:R-:W-:Y:S01]  /*0e70*/  DMUL.RP R16, R18, R16 ;  /* 0x0000001012107228 */ /* 0x000fe20000008000 */
[----:B------:R-:W-:-:S06]  /*0e80*/  IMAD.MOV.U32 R2, RZ, RZ, RZ ;  /* 0x000000ffff027224 */ /* 0x000fcc00078e00ff */
[----:B------:R-:W-:-:S03]  /*0e90*/  DFMA R2, R14, -R2, R18 ;  /* 0x800000020e02722b */ /* 0x000fc60000000012 */
[----:B------:R-:W-:-:S03]  /*0ea0*/  LOP3.LUT R9, R17, R9, RZ, 0x3c, !PT ;  /* 0x0000000911097212 */ /* 0x000fc600078e3cff */
[----:B------:R-:W-:-:S04]  /*0eb0*/  IADD3 R2, PT, PT, -R8, -0x43300000, RZ ;  /* 0xbcd0000008027810 */ /* 0x000fc80007ffe1ff */
[----:B------:R-:W-:-:S04]  /*0ec0*/  FSETP.NEU.AND P0, PT, |R3|, R2, PT ;  /* 0x000000020300720b */ /* 0x000fc80003f0d200 */
[----:B------:R-:W-:Y:S02]  /*0ed0*/  FSEL R14, R16, R14, !P0 ;  /* 0x0000000e100e7208 */ /* 0x000fe40004000000 */
[----:B------:R-:W-:Y:S01]  /*0ee0*/  FSEL R15, R9, R15, !P0 ;  /* 0x0000000f090f7208 */ /* 0x000fe20004000000 */
[----:B------:R-:W-:Y:S06]  /*0ef0*/  BRA `(.L_x_71) ;  /* 0x0000000000547947 */ /* 0x000fec0003800000 */
.L_x_70:
[----:B------:R-:W-:-:S14]  /*0f00*/  DSETP.NAN.AND P0, PT, R8, R8, PT ;  /* 0x000000080800722a */ /* 0x000fdc0003f08000 */
[----:B------:R-:W-:Y:S05]  /*0f10*/  @P0 BRA `(.L_x_72) ;  /* 0x0000000000440947 */ /* 0x000fea0003800000 */
[----:B------:R-:W-:-:S14]  /*0f20*/  DSETP.NAN.AND P0, PT, R2, R2, PT ;  /* 0x000000020200722a */ /* 0x000fdc0003f08000 */
[----:B------:R-:W-:Y:S05]  /*0f30*/  @P0 BRA `(.L_x_73) ;  /* 0x0000000000300947 */ /* 0x000fea0003800000 */
[----:B------:R-:W-:Y:S01]  /*0f40*/  ISETP.NE.AND P0, PT, R24, R25, PT ;  /* 0x000000191800720c */ /* 0x000fe20003f05270 */
[----:B------:R-:W-:Y:S02]  /*0f50*/  IMAD.MOV.U32 R14, RZ, RZ, 0x0 ;  /* 0x00000000ff0e7424 */ /* 0x000fe400078e00ff */
[----:B------:R-:W-:-:S10]  /*0f60*/  IMAD.MOV.U32 R15, RZ, RZ, -0x80000 ;  /* 0xfff80000ff0f7424 */ /* 0x000fd400078e00ff */
[----:B------:R-:W-:Y:S05]  /*0f70*/  @!P0 BRA `(.L_x_71) ;  /* 0x0000000000348947 */ /* 0x000fea0003800000 */
[----:B------:R-:W-:Y:S02]  /*0f80*/  ISETP.NE.AND P0, PT, R24, 0x7ff00000, PT ;  /* 0x7ff000001800780c */ /* 0x000fe40003f05270 */
[----:B------:R-:W-:Y:S02]  /*0f90*/  LOP3.LUT R15, R9, 0x80000000, R3, 0x48, !PT ;  /* 0x80000000090f7812 */ /* 0x000fe400078e4803 */
[----:B------:R-:W-:-:S13]  /*0fa0*/  ISETP.EQ.OR P0, PT, R25, RZ, !P0 ;  /* 0x000000ff1900720c */ /* 0x000fda0004702670 */
[----:B------:R-:W-:Y:S01]  /*0fb0*/  @P0 LOP3.LUT R2, R15, 0x7ff00000, RZ, 0xfc, !PT ;  /* 0x7ff000000f020812 */ /* 0x000fe200078efcff */
[----:B------:R-:W-:Y:S02]  /*0fc0*/  @!P0 IMAD.MOV.U32 R14, RZ, RZ, RZ ;  /* 0x000000ffff0e8224 */ /* 0x000fe400078e00ff */
[----:B------:R-:W-:Y:S02]  /*0fd0*/  @P0 IMAD.MOV.U32 R14, RZ, RZ, RZ ;  /* 0x000000ffff0e0224 */ /* 0x000fe400078e00ff */
[----:B------:R-:W-:Y:S01]  /*0fe0*/  @P0 IMAD.MOV.U32 R15, RZ, RZ, R2 ;  /* 0x000000ffff0f0224 */ /* 0x000fe200078e0002 */
[----:B------:R-:W-:Y:S06]  /*0ff0*/  BRA `(.L_x_71) ;  /* 0x0000000000147947 */ /* 0x000fec0003800000 */
.L_x_73:
[----:B------:R-:W-:Y:S01]  /*1000*/  LOP3.LUT R15, R3, 0x80000, RZ, 0xfc, !PT ;  /* 0x00080000030f7812 */ /* 0x000fe200078efcff */
[----:B------:R-:W-:Y:S01]  /*1010*/  IMAD.MOV.U32 R14, RZ, RZ, R2 ;  /* 0x000000ffff0e7224 */ /* 0x000fe200078e0002 */
[----:B------:R-:W-:Y:S06]  /*1020*/  BRA `(.L_x_71) ;  /* 0x0000000000087947 */ /* 0x000fec0003800000 */
.L_x_72:
[----:B------:R-:W-:Y:S01]  /*1030*/  LOP3.LUT R15, R9, 0x80000, RZ, 0xfc, !PT ;  /* 0x00080000090f7812 */ /* 0x000fe200078efcff */
[----:B------:R-:W-:-:S07]  /*1040*/  IMAD.MOV.U32 R14, RZ, RZ, R8 ;  /* 0x000000ffff0e7224 */ /* 0x000fce00078e0008 */
.L_x_71:
[----:B------:R-:W-:Y:S05]  /*1050*/  BSYNC.RECONVERGENT B1 ;  /* 0x0000000000017941 */ /* 0x000fea0003800200 */
.L_x_69:
[----:B------:R-:W-:Y:S02]  /*1060*/  IMAD.MOV.U32 R2, RZ, RZ, R4 ;  /* 0x000000ffff027224 */ /* 0x000fe400078e0004 */
[----:B------:R-:W-:-:S04]  /*1070*/  IMAD.MOV.U32 R3, RZ, RZ, 0x0 ;  /* 0x00000000ff037424 */ /* 0x000fc800078e00ff */
[----:B------:R-:W-:Y:S05]  /*1080*/  RET.REL.NODEC R2 `(_Z9calc_termPdS_i) ;  /* 0xffffffec02dc7950 */ /* 0x000fea0003c3ffff */
        .type           $_Z9calc_termPdS_i$__internal_accurate_pow,@function
        .size           $_Z9calc_termPdS_i$__internal_accurate_pow,($_Z9calc_termPdS_i$__internal_trig_reduction_slowpathd - $_Z9calc_termPdS_i$__internal_accurate_pow)
$_Z9calc_termPdS_i$__internal_accurate_pow:
[----:B------:R-:W-:Y:S01]  /*1090*/  ISETP.GT.U32.AND P0, PT, R7, 0xfffff, PT ;  /* 0x000fffff0700780c */ /* 0x000fe20003f04070 */
[--C-:B------:R-:W-:Y:S01]  /*10a0*/  IMAD.MOV.U32 R2, RZ, RZ, R6.reuse ;  /* 0x000000ffff027224 */ /* 0x100fe200078e0006 */
[----:B------:R-:W-:Y:S01]  /*10b0*/  UMOV UR6, 0x7d2cafe2 ;  /* 0x7d2cafe200067882 */ /* 0x000fe20000000000 */
[--C-:B------:R-:W-:Y:S01]  /*10c0*/  IMAD.MOV.U32 R3, RZ, RZ, R7.reuse ;  /* 0x000000ffff037224 */ /* 0x100fe200078e0007 */
[----:B------:R-:W-:Y:S01]  /*10d0*/  UMOV UR7, 0x3eb0f5ff ;  /* 0x3eb0f5ff00077882 */ /* 0x000fe20000000000 */
[----:B------:R-:W-:Y:S01]  /*10e0*/  IMAD.MOV.U32 R10, RZ, RZ, R7 ;  /* 0x000000ffff0a7224 */ /* 0x000fe200078e0007 */
[----:B------:R-:W-:Y:S01]  /*10f0*/  UMOV UR8, 0x3b39803f ;  /* 0x3b39803f00087882 */ /* 0x000fe20000000000 */
[----:B------:R-:W-:Y:S01]  /*1100*/  IMAD.MOV.U32 R12, RZ, RZ, R6 ;  /* 0x000000ffff0c7224 */ /* 0x000fe200078e0006 */
[----:B------:R-:W-:Y:S01]  /*1110*/  UMOV UR9, 0x3c7abc9e ;  /* 0x3c7abc9e00097882 */ /* 0x000fe20000000000 */
[----:B------:R-:W-:Y:S02]  /*1120*/  IMAD.MOV.U32 R14, RZ, RZ, RZ ;  /* 0x000000ffff0e7224 */ /* 0x000fe400078e00ff */
[----:B------:R-:W-:-:S02]  /*1130*/  IMAD.MOV.U32 R22, RZ, RZ, 0x41ad3b5a ;  /* 0x41ad3b5aff167424 */ /* 0x000fc400078e00ff */
[----:B------:R-:W-:Y:S01]  /*1140*/  @!P0 DMUL R2, R2, 1.80143985094819840000e+16 ;  /* 0x4350000002028828 */ /* 0x000fe20000000000 */
[----:B------:R-:W-:-:S09]  /*1150*/  IMAD.MOV.U32 R23, RZ, RZ, 0x3ed0f5d2 ;  /* 0x3ed0f5d2ff177424 */ /* 0x000fd200078e00ff */
[----:B------:R-:W-:Y:S02]  /*1160*/  @!P0 IMAD.MOV.U32 R10, RZ, RZ, R3 ;  /* 0x000000ffff0a8224 */ /* 0x000fe400078e0003 */
[----:B------:R-:W-:Y:S01]  /*1170*/  @!P0 IMAD.MOV.U32 R12, RZ, RZ, R2 ;  /* 0x000000ffff0c8224 */ /* 0x000fe200078e0002 */
[----:B------:R-:W-:Y:S02]  /*1180*/  SHF.R.U32.HI R2, RZ, 0x14, R7 ;  /* 0x00000014ff027819 */ /* 0x000fe40000011607 */
[----:B------:R-:W-:Y:S02]  /*1190*/  LOP3.LUT R10, R10, 0x800fffff, RZ, 0xc0, !PT ;  /* 0x800fffff0a0a7812 */ /* 0x000fe400078ec0ff */
[----:B------:R-:W-:Y:S02]  /*11a0*/  @!P0 LEA.HI R2, R3, 0xffffffca, RZ, 0xc ;  /* 0xffffffca03028811 */ /* 0x000fe400078f60ff */
[----:B------:R-:W-:-:S03]  /*11b0*/  LOP3.LUT R13, R10, 0x3ff00000, RZ, 0xfc, !PT ;  /* 0x3ff000000a0d7812 */ /* 0x000fc600078efcff */
[----:B------:R-:W-:Y:S01]  /*11c0*/  VIADD R3, R2, 0xfffffc01 ;  /* 0xfffffc0102037836 */ /* 0x000fe20000000000 */
[----:B------:R-:W-:-:S13]  /*11d0*/  ISETP.GE.U32.AND P1, PT, R13, 0x3ff6a09f, PT ;  /* 0x3ff6a09f0d00780c */ /* 0x000fda0003f26070 */
[----:B------:R-:W-:Y:S02]  /*11e0*/  @P1 VIADD R11, R13, 0xfff00000 ;  /* 0xfff000000d0b1836 */ /* 0x000fe40000000000 */
[----:B------:R-:W-:Y:S02]  /*11f0*/  @P1 VIADD R3, R2, 0xfffffc02 ;  /* 0xfffffc0202031836 */ /* 0x000fe40000000000 */
[----:B------:R-:W-:-:S06]  /*1200*/  @P1 IMAD.MOV.U32 R13, RZ, RZ, R11 ;  /* 0x000000ffff0d1224 */ /* 0x000fcc00078e000b */
[C---:B------:R-:W-:Y:S02]  /*1210*/  DADD R16, R12.reuse, 1 ;  /* 0x3ff000000c107429 */ /* 0x040fe40000000000 */
[----:B------:R-:W-:-:S04]  /*1220*/  DADD R12, R12, -1 ;  /* 0xbff000000c0c7429 */ /* 0x000fc80000000000 */
[----:B------:R-:W0:Y:S02]  /*1230*/  MUFU.RCP64H R15, R17 ;  /* 0x00000011000f7308 */ /* 0x000e240000001800 */
[----:B0-----:R-:W-:-:S08]  /*1240*/  DFMA R10, -R16, R14, 1 ;  /* 0x3ff00000100a742b */ /* 0x001fd0000000010e */
[----:B------:R-:W-:-:S08]  /*1250*/  DFMA R10, R10, R10, R10 ;  /* 0x0000000a0a0a722b */ /* 0x000fd0000000000a */
[----:B------:R-:W-:-:S08]  /*1260*/  DFMA R14, R14, R10, R14 ;  /* 0x0000000a0e0e722b */ /* 0x000fd0000000000e */
[----:B------:R-:W-:-:S08]  /*1270*/  DMUL R10, R12, R14 ;  /* 0x0000000e0c0a7228 */ /* 0x000fd00000000000 */
[----:B------:R-:W-:-:S08]  /*1280*/  DFMA R10, R12, R14, R10 ;  /* 0x0000000e0c0a722b */ /* 0x000fd0000000000a */
[----:B------:R-:W-:-:S08]  /*1290*/  DMUL R18, R10, R10 ;  /* 0x0000000a0a127228 */ /* 0x000fd00000000000 */
[----:B------:R-:W-:Y:S01]  /*12a0*/  DFMA R16, R18, UR6, R22 ;  /* 0x0000000612107c2b */ /* 0x000fe20008000016 */
[----:B------:R-:W-:Y:S01]  /*12b0*/  UMOV UR6, 0x75488a3f ;  /* 0x75488a3f00067882 */ /* 0x000fe20000000000 */
[----:B------:R-:W-:Y:S01]  /*12c0*/  UMOV UR7, 0x3ef3b20a ;  /* 0x3ef3b20a00077882 */ /* 0x000fe20000000000 */
[----:B------:R-:W-:-:S05]  /*12d0*/  DADD R22, R12, -R10 ;  /* 0x000000000c167229 */ /* 0x000fca000000080a */
[----:B------:R-:W-:Y:S01]  /*12e0*/  DFMA R16, R18, R16, UR6 ;  /* 0x0000000612107e2b */ /* 0x000fe20008000010 */
[----:B------:R-:W-:Y:S01]  /*12f0*/  UMOV UR6, 0xe4faecd5 ;  /* 0xe4faecd500067882 */ /* 0x000fe20000000000 */
[----:B------:R-:W-:Y:S01]  /*1300*/  UMOV UR7, 0x3f1745cd ;  /* 0x3f1745cd00077882 */ /* 0x000fe20000000000 */
[----:B------:R-:W-:-:S05]  /*1310*/  DADD R24, R22, R22 ;  /* 0x0000000016187229 */ /* 0x000fca0000000016 */
[----:B------:R-:W-:Y:S01]  /*1320*/  DFMA R16, R18, R16, UR6 ;  /* 0x0000000612107e2b */ /* 0x000fe20008000010 */
[----:B------:R-:W-:Y:S01]  /*1330*/  UMOV UR6, 0x258a578b ;  /* 0x258a578b00067882 */ /* 0x000fe20000000000 */
[----:B------:R-:W-:Y:S01]  /*1340*/  UMOV UR7, 0x3f3c71c7 ;  /* 0x3f3c71c700077882 */ /* 0x000fe20000000000 */
[----:B------:R-:W-:-:S05]  /*1350*/  DFMA R24, R12, -R10, R24 ;  /* 0x8000000a0c18722b */ /* 0x000fca0000000018 */
[----:B------:R-:W-:Y:S01]  /*1360*/  DFMA R16, R18, R16, UR6 ;  /* 0x0000000612107e2b */ /* 0x000fe20008000010 */
[----:B------:R-:W-:Y:S01]  /*1370*/  UMOV UR6, 0x9242b910 ;  /* 0x9242b91000067882 */ /* 0x000fe20000000000 */
[----:B------:R-:W-:Y:S01]  /*1380*/  UMOV UR7, 0x3f624924 ;  /* 0x3f62492400077882 */ /* 0x000fe20000000000 */
[----:B------:R-:W-:-:S05]  /*1390*/  DMUL R14, R14, R24 ;  /* 0x000000180e0e7228 */ /* 0x000fca0000000000 */
[----:B------:R-:W-:Y:S01]  /*13a0*/  DFMA R16, R18, R16, UR6 ;  /* 0x0000000612107e2b */ /* 0x000fe20008000010 */
[----:B------:R-:W-:Y:S01]  /*13b0*/  UMOV UR6, 0x99999dfb ;  /* 0x99999dfb00067882 */ /* 0x000fe20000000000 */
[----:B------:R-:W-:-:S06]  /*13c0*/  UMOV UR7, 0x3f899999 ;  /* 0x3f89999900077882 */ /* 0x000fcc0000000000 */
[----:B------:R-:W-:Y:S01]  /*13d0*/  DFMA R22, R18, R16, UR6 ;  /* 0x0000000612167e2b */ /* 0x000fe20008000010 */
[----:B------:R-:W-:Y:S01]  /*13e0*/  UMOV UR6, 0x55555555 ;  /* 0x5555555500067882 */ /* 0x000fe20000000000 */
[----:B------:R-:W-:Y:S01]  /*13f0*/  UMOV UR7, 0x3fb55555 ;  /* 0x3fb5555500077882 */ /* 0x000fe20000000000 */
[----:B------:R-:W-:-:S05]  /*1400*/  DMUL R16, R10, R10 ;  /* 0x0000000a0a107228 */ /* 0x000fca0000000000 */
[----:B------:R-:W-:-:S03]  /*1410*/  DFMA R12, R18, R22, UR6 ;  /* 0x00000006120c7e2b */ /* 0x000fc60008000016 */
[----:B------:R-:W-:-:S05]  /*1420*/  DMUL R26, R10, R16 ;  /* 0x000000100a1a7228 */ /* 0x000fca0000000000 */
[----:B------:R-:W-:Y:S01]  /*1430*/  DADD R24, -R12, UR6 ;  /* 0x000000060c187e29 */ /* 0x000fe20008000100 */
[----:B------:R-:W-:Y:S01]  /*1440*/  UMOV UR6, 0xb9e7b0 ;  /* 0x00b9e7b000067882 */ /* 0x000fe20000000000 */
[----:B------:R-:W-:-:S06]  /*1450*/  UMOV UR7, 0x3c46a4cb ;  /* 0x3c46a4cb00077882 */ /* 0x000fcc0000000000 */
[----:B------:R-:W-:Y:S02]  /*1460*/  DFMA R18, R18, R22, R24 ;  /* 0x000000161212722b */ /* 0x000fe40000000018 */
[----:B------:R-:W-:Y:S01]  /*1470*/  DFMA R22, R10, R10, -R16 ;  /* 0x0000000a0a16722b */ /* 0x000fe20000000810 */
[----:B------:R-:W-:Y:S02]  /*1480*/  VIADD R25, R15, 0x100000 ;  /* 0x001000000f197836 */ /* 0x000fe40000000000 */
[----:B------:R-:W-:-:S03]  /*1490*/  IMAD.MOV.U32 R24, RZ, RZ, R14 ;  /* 0x000000ffff187224 */ /* 0x000fc600078e000e */
[----:B------:R-:W-:Y:S01]  /*14a0*/  DADD R18, R18, -UR6 ;  /* 0x8000000612127e29 */ /* 0x000fe20008000000 */
[----:B------:R-:W-:Y:S01]  /*14b0*/  UMOV UR6, 0x80000000 ;  /* 0x8000000000067882 */ /* 0x000fe20000000000 */
[----:B------:R-:W-:Y:S01]  /*14c0*/  UMOV UR7, 0x43300000 ;  /* 0x4330000000077882 */ /* 0x000fe20000000000 */
[C---:B------:R-:W-:Y:S02]  /*14d0*/  DFMA R24, R10.reuse, R24, R22 ;  /* 0x000000180a18722b */ /* 0x040fe40000000016 */
[----:B------:R-:W-:-:S08]  /*14e0*/  DFMA R22, R10, R16, -R26 ;  /* 0x000000100a16722b */ /* 0x000fd0000000081a */
[----:B------:R-:W-:Y:S02]  /*14f0*/  DFMA R22, R14, R16, R22 ;  /* 0x000000100e16722b */ /* 0x000fe40000000016 */
[----:B------:R-:W-:-:S06]  /*1500*/  DADD R16, R12, R18 ;  /* 0x000000000c107229 */ /* 0x000fcc0000000012 */
[----:B------:R-:W-:Y:S02]  /*1510*/  DFMA R22, R10, R24, R22 ;  /* 0x000000180a16722b */ /* 0x000fe40000000016 */
[----:B------:R-:W-:Y:S02]  /*1520*/  DADD R24, R12, -R16 ;  /* 0x000000000c187229 */ /* 0x000fe40000000810 */
[----:B------:R-:W-:-:S06]  /*1530*/  DMUL R12, R16, R26 ;  /* 0x0000001a100c7228 */ /* 0x000fcc0000000000 */
[----:B------:R-:W-:Y:S02]  /*1540*/  DADD R24, R18, R24 ;  /* 0x0000000012187229 */ /* 0x000fe40000000018 */
[----:B------:R-:W-:-:S08]  /*1550*/  DFMA R18, R16, R26, -R12 ;  /* 0x0000001a1012722b */ /* 0x000fd0000000080c */
[----:B------:R-:W-:-:S08]  /*1560*/  DFMA R18, R16, R22, R18 ;  /* 0x000000161012722b */ /* 0x000fd00000000012 */
[----:B------:R-:W-:-:S08]  /*1570*/  DFMA R24, R24, R26, R18 ;  /* 0x0000001a1818722b */ /* 0x000fd00000000012 */
[----:B------:R-:W-:-:S08]  /*1580*/  DADD R18, R12, R24 ;  /* 0x000000000c127229 */ /* 0x000fd00000000018 */
[--C-:B------:R-:W-:Y:S02]  /*1590*/  DADD R16, R10, R18.reuse ;  /* 0x000000000a107229 */ /* 0x100fe40000000012 */
[----:B------:R-:W-:-:S06]  /*15a0*/  DADD R12, R12, -R18 ;  /* 0x000000000c0c7229 */ /* 0x000fcc0000000812 */
[----:B------:R-:W-:Y:S02]  /*15b0*/  DADD R10, R10, -R16 ;  /* 0x000000000a0a7229 */ /* 0x000fe40000000810 */
[----:B------:R-:W-:-:S06]  /*15c0*/  DADD R12, R24, R12 ;  /* 0x00000000180c7229 */ /* 0x000fcc000000000c */
[----:B------:R-:W-:-:S08]  /*15d0*/  DADD R10, R18, R10 ;  /* 0x00000000120a7229 */ /* 0x000fd0000000000a */
[----:B------:R-:W-:-:S08]  /*15e0*/  DADD R10, R12, R10 ;  /* 0x000000000c0a7229 */ /* 0x000fd0000000000a */
[----:B------:R-:W-:Y:S01]  /*15f0*/  DADD R14, R14, R10 ;  /* 0x000000000e0e7229 */ /* 0x000fe2000000000a */
[----:B------:R-:W-:Y:S01]  /*1600*/  LOP3.LUT R10, R3, 0x80000000, RZ, 0x3c, !PT ;  /* 0x80000000030a7812 */ /* 0x000fe200078e3cff */
[----:B------:R-:W-:-:S06]  /*1610*/  IMAD.MOV.U32 R11, RZ, RZ, 0x43300000 ;  /* 0x43300000ff0b7424 */ /* 0x000fcc00078e00ff */
[----:B------:R-:W-:Y:S02]  /*1620*/  DADD R12, R16, R14 ;  /* 0x00000000100c7229 */ /* 0x000fe4000000000e */
[----:B------:R-:W-:Y:S01]  /*1630*/  DADD R10, R10, -UR6 ;  /* 0x800000060a0a7e29 */ /* 0x000fe20008000000 */
[----:B------:R-:W-:Y:S01]  /*1640*/  UMOV UR6, 0xfefa39ef ;  /* 0xfefa39ef00067882 */ /* 0x000fe20000000000 */
[----:B------:R-:W-:-:S04]  /*1650*/  UMOV UR7, 0x3fe62e42 ;  /* 0x3fe62e4200077882 */ /* 0x000fc80000000000 */
[--C-:B------:R-:W-:Y:S02]  /*1660*/  DADD R16, R16, -R12.reuse ;  /* 0x0000000010107229 */ /* 0x100fe4000000080c */
[----:B------:R-:W-:-:S06]  /*1670*/  DFMA R2, R10, UR6, R12 ;  /* 0x000000060a027c2b */ /* 0x000fcc000800000c */
[----:B------:R-:W-:Y:S02]  /*1680*/  DADD R16, R14, R16 ;  /* 0x000000000e107229 */ /* 0x000fe40000000010 */
[----:B------:R-:W-:-:S08]  /*1690*/  DFMA R18, R10, -UR6, R2 ;  /* 0x800000060a127c2b */ /* 0x000fd00008000002 */
[----:B------:R-:W-:-:S08]  /*16a0*/  DADD R18, -R12, R18 ;  /* 0x000000000c127229 */ /* 0x000fd00000000112 */
[----:B------:R-:W-:-:S08]  /*16b0*/  DADD R16, R16, -R18 ;  /* 0x0000000010107229 */ /* 0x000fd00000000812 */
[----:B------:R-:W-:-:S08]  /*16c0*/  DFMA R16, R10, UR8, R16 ;  /* 0x000000080a107c2b */ /* 0x000fd00008000010 */
[----:B------:R-:W-:-:S08]  /*16d0*/  DADD R10, R2, R16 ;  /* 0x00000000020a7229 */ /* 0x000fd00000000010 */
[----:B------:R-:W-:Y:S02]  /*16e0*/  DADD R12, R2, -R10 ;  /* 0x00000000020c7229 */ /* 0x000fe4000000080a */
[----:B------:R-:W-:-:S06]  /*16f0*/  DMUL R2, R10, 2 ;  /* 0x400000000a027828 */ /* 0x000fcc0000000000 */
[----:B------:R-:W-:Y:S02]  /*1700*/  DADD R12, R16, R12 ;  /* 0x00000000100c7229 */ /* 0x000fe4000000000c */
[----:B------:R-:W-:-:S08]  /*1710*/  DFMA R14, R10, 2, -R2 ;  /* 0x400000000a0e782b */ /* 0x000fd00000000802 */
[----:B------:R-:W-:Y:S01]  /*1720*/  DFMA R14, R12, 2, R14 ;  /* 0x400000000c0e782b */ /* 0x000fe2000000000e */
[----:B------:R-:W-:Y:S02]  /*1730*/  IMAD.MOV.U32 R12, RZ, RZ, 0x652b82fe ;  /* 0x652b82feff0c7424 */ /* 0x000fe400078e00ff */
[----:B------:R-:W-:-:S05]  /*1740*/  IMAD.MOV.U32 R13, RZ, RZ, 0x3ff71547 ;  /* 0x3ff71547ff0d7424 */ /* 0x000fca00078e00ff */
[----:B------:R-:W-:-:S08]  /*1750*/  DADD R10, R2, R14 ;  /* 0x00000000020a7229 */ /* 0x000fd0000000000e */
[----:B------:R-:W-:Y:S02]  /*1760*/  DFMA R12, R10, R12, 6.75539944105574400000e+15 ;  /* 0x433800000a0c742b */ /* 0x000fe4000000000c */
[----:B------:R-:W-:Y:S01]  /*1770*/  FSETP.GEU.AND P0, PT, |R11|, 4.1917929649353027344, PT ;  /* 0x4086232b0b00780b */ /* 0x000fe20003f0e200 */
[----:B------:R-:W-:-:S05]  /*1780*/  DADD R2, R2, -R10 ;  /* 0x0000000002027229 */ /* 0x000fca000000080a */
[----:B------:R-:W-:-:S03]  /*1790*/  DADD R16, R12, -6.75539944105574400000e+15 ;  /* 0xc33800000c107429 */ /* 0x000fc60000000000 */
[----:B------:R-:W-:-:S05]  /*17a0*/  DADD R14, R14, R2 ;  /* 0x000000000e0e7229 */ /* 0x000fca0000000002 */
[----:B------:R-:W-:Y:S01]  /*17b0*/  DFMA R18, R16, -UR6, R10 ;  /* 0x8000000610127c2b */ /* 0x000fe2000800000a */
[----:B------:R-:W-:Y:S01]  /*17c0*/  UMOV UR6, 0x3b39803f ;  /* 0x3b39803f00067882 */ /* 0x000fe20000000000 */
[----:B------:R-:W-:-:S06]  /*17d0*/  UMOV UR7, 0x3c7abc9e ;  /* 0x3c7abc9e00077882 */ /* 0x000fcc0000000000 */
[----:B------:R-:W-:Y:S01]  /*17e0*/  DFMA R16, R16, -UR6, R18 ;  /* 0x8000000610107c2b */ /* 0x000fe20008000012 */
[----:B------:R-:W-:Y:S01]  /*17f0*/  UMOV UR6, 0x69ce2bdf ;  /* 0x69ce2bdf00067882 */ /* 0x000fe20000000000 */
[----:B------:R-:W-:Y:S01]  /*1800*/  IMAD.MOV.U32 R18, RZ, RZ, -0x35dec16 ;  /* 0xfca213eaff127424 */ /* 0x000fe200078e00ff */
[----:B------:R-:W-:Y:S01]  /*1810*/  UMOV UR7, 0x3e5ade15 ;  /* 0x3e5ade1500077882 */ /* 0x000fe20000000000 */
[----:B------:R-:W-:-:S06]  /*1820*/  IMAD.MOV.U32 R19, RZ, RZ, 0x3e928af3 ;  /* 0x3e928af3ff137424 */ /* 0x000fcc00078e00ff */
[----:B------:R-:W-:Y:S01]  /*1830*/  DFMA R18, R16, UR6, R18 ;  /* 0x0000000610127c2b */ /* 0x000fe20008000012 */
[----:B------:R-:W-:Y:S01]  /*1840*/  UMOV UR6, 0x62401315 ;  /* 0x6240131500067882 */ /* 0x000fe20000000000 */
[----:B------:R-:W-:-:S06]  /*1850*/  UMOV UR7, 0x3ec71dee ;  /* 0x3ec71dee00077882 */ /* 0x000fcc0000000000 */
[----:B------:R-:W-:Y:S01]  /*1860*/  DFMA R18, R16, R18, UR6 ;  /* 0x0000000610127e2b */ /* 0x000fe20008000012 */
        /* <DEDUP_REMOVED lines=20> */
[----:B------:R-:W-:-:S08]  /*19b0*/  DFMA R18, R16, R18, UR6 ;  /* 0x0000000610127e2b */ /* 0x000fd00008000012 */
[----:B------:R-:W-:-:S08]  /*19c0*/  DFMA R18, R16, R18, 1 ;  /* 0x3ff000001012742b */ /* 0x000fd00000000012 */
[----:B------:R-:W-:-:S10]  /*19d0*/  DFMA R16, R16, R18, 1 ;  /* 0x3ff000001010742b */ /* 0x000fd40000000012 */
[----:B------:R-:W-:Y:S02]  /*19e0*/  IMAD R3, R12, 0x100000, R17 ;  /* 0x001000000c037824 */ /* 0x000fe400078e0211 */
[----:B------:R-:W-:Y:S01]  /*19f0*/  IMAD.MOV.U32 R2, RZ, RZ, R16 ;  /* 0x000000ffff027224 */ /* 0x000fe200078e0010 */
[----:B------:R-:W-:Y:S06]  /*1a00*/  @!P0 BRA `(.L_x_74) ;  /* 0x0000000000308947 */ /* 0x000fec0003800000 */
[----:B------:R-:W-:Y:S01]  /*1a10*/  FSETP.GEU.AND P1, PT, |R11|, 4.2275390625, PT ;  /* 0x408748000b00780b */ /* 0x000fe20003f2e200 */
[C---:B------:R-:W-:Y:S02]  /*1a20*/  DADD R18, R10.reuse, +INF ;  /* 0x7ff000000a127429 */ /* 0x040fe40000000000 */
[----:B------:R-:W-:-:S08]  /*1a30*/  DSETP.GEU.AND P0, PT, R10, RZ, PT ;  /* 0x000000ff0a00722a */ /* 0x000fd00003f0e000 */
[----:B------:R-:W-:Y:S02]  /*1a40*/  FSEL R3, R19, RZ, P0 ;  /* 0x000000ff13037208 */ /* 0x000fe40000000000 */
[----:B------:R-:W-:-:S04]  /*1a50*/  @!P1 LEA.HI R2, R12, R12, RZ, 0x1 ;  /* 0x0000000c0c029211 */ /* 0x000fc800078f08ff */
[----:B------:R-:W-:Y:S02]  /*1a60*/  @!P1 SHF.R.S32.HI R11, RZ, 0x1, R2 ;  /* 0x00000001ff0b9819 */ /* 0x000fe40000011402 */
[----:B------:R-:W-:-:S03]  /*1a70*/  FSEL R2, R18, RZ, P0 ;  /* 0x000000ff12027208 */ /* 0x000fc60000000000 */
[----:B------:R-:W-:Y:S02]  /*1a80*/  @!P1 IMAD.IADD R10, R12, 0x1, -R11 ;  /* 0x000000010c0a9824 */ /* 0x000fe400078e0a0b */
[----:B------:R-:W-:-:S03]  /*1a90*/  @!P1 IMAD R17, R11, 0x100000, R17 ;  /* 0x001000000b119824 */ /* 0x000fc600078e0211 */
[----:B------:R-:W-:Y:S01]  /*1aa0*/  @!P1 LEA R11, R10, 0x3ff00000, 0x14 ;  /* 0x3ff000000a0b9811 */ /* 0x000fe200078ea0ff */
[----:B------:R-:W-:-:S06]  /*1ab0*/  @!P1 IMAD.MOV.U32 R10, RZ, RZ, RZ ;  /* 0x000000ffff0a9224 */ /* 0x000fcc00078e00ff */
[----:B------:R-:W-:-:S11]  /*1ac0*/  @!P1 DMUL R2, R16, R10 ;  /* 0x0000000a10029228 */ /* 0x000fd60000000000 */
.L_x_74:
[----:B------:R-:W-:Y:S02]  /*1ad0*/  DFMA R14, R14, R2, R2 ;  /* 0x000000020e0e722b */ /* 0x000fe40000000002 */
[----:B------:R-:W-:-:S08]  /*1ae0*/  DSETP.NEU.AND P0, PT, |R2|, +INF , PT ;  /* 0x7ff000000200742a */ /* 0x000fd00003f0d200 */
[----:B------:R-:W-:Y:S01]  /*1af0*/  FSEL R10, R2, R14, !P0 ;  /* 0x0000000e020a7208 */ /* 0x000fe20004000000 */
[----:B------:R-:W-:Y:S01]  /*1b00*/  IMAD.MOV.U32 R2, RZ, RZ, R4 ;  /* 0x000000ffff027224 */ /* 0x000fe200078e0004 */
[----:B------:R-:W-:Y:S01]  /*1b10*/  FSEL R11, R3, R15, !P0 ;  /* 0x0000000f030b7208 */ /* 0x000fe20004000000 */
[----:B------:R-:W-:-:S04]  /*1b20*/  IMAD.MOV.U32 R3, RZ, RZ, 0x0 ;  /* 0x00000000ff037424 */ /* 0x000fc800078e00ff */
[----:B------:R-:W-:Y:S05]  /*1b30*/  RET.REL.NODEC R2 `(_Z9calc_termPdS_i) ;  /* 0xffffffe402307950 */ /* 0x000fea0003c3ffff */
        .type           $_Z9calc_termPdS_i$__internal_trig_reduction_slowpathd,@function
        .size           $_Z9calc_termPdS_i$__internal_trig_reduction_slowpathd,(.L_x_85 - $_Z9calc_termPdS_i$__internal_trig_reduction_slowpathd)
$_Z9calc_termPdS_i$__internal_trig_reduction_slowpathd:
[--C-:B------:R-:W-:Y:S01]  /*1b40*/  SHF.R.U32.HI R8, RZ, 0x14, R9.reuse ;  /* 0x00000014ff087819 */ /* 0x100fe20000011609 */
[----:B------:R-:W-:Y:S02]  /*1b50*/  IMAD.MOV.U32 R17, RZ, RZ, R9 ;  /* 0x000000ffff117224 */ /* 0x000fe400078e0009 */
[----:B------:R-:W-:Y:S01]  /*1b60*/  IMAD.MOV.U32 R10, RZ, RZ, RZ ;  /* 0x000000ffff0a7224 */ /* 0x000fe200078e00ff */
[----:B------:R-:W-:-:S04]  /*1b70*/  LOP3.LUT R11, R8, 0x7ff, RZ, 0xc0, !PT ;  /* 0x000007ff080b7812 */ /* 0x000fc800078ec0ff */
[----:B------:R-:W-:-:S13]  /*1b80*/  ISETP.NE.AND P0, PT, R11, 0x7ff, PT ;  /* 0x000007ff0b00780c */ /* 0x000fda0003f05270 */
[----:B------:R-:W-:Y:S05]  /*1b90*/  @!P0 BRA `(.L_x_75) ;  /* 0x0000000800488947 */ /* 0x000fea0003800000 */
[----:B------:R-:W-:Y:S01]  /*1ba0*/  VIADD R11, R11, 0xfffffc00 ;  /* 0xfffffc000b0b7836 */ /* 0x000fe20000000000 */
[----:B------:R-:W-:Y:S01]  /*1bb0*/  BSSY.RECONVERGENT B2, `(.L_x_76) ;  /* 0x000002f000027945 */ /* 0x000fe20003800200 */
[----:B------:R-:W-:-:S03]  /*1bc0*/  CS2R R14, SRZ ;  /* 0x00000000000e7805 */ /* 0x000fc6000001ff00 */
[----:B------:R-:W-:Y:S02]  /*1bd0*/  SHF.R.U32.HI R10, RZ, 0x6, R11 ;  /* 0x00000006ff0a7819 */ /* 0x000fe4000001160b */
[----:B------:R-:W-:Y:S02]  /*1be0*/  ISETP.GE.U32.AND P0, PT, R11, 0x80, PT ;  /* 0x000000800b00780c */ /* 0x000fe40003f06070 */
[C---:B------:R-:W-:Y:S02]  /*1bf0*/  IADD3 R11, PT, PT, -R10.reuse, 0x13, RZ ;  /* 0x000000130a0b7810 */ /* 0x040fe40007ffe1ff */
[----:B------:R-:W-:Y:S02]  /*1c00*/  IADD3 R25, PT, PT, -R10, 0xf, RZ ;  /* 0x0000000f0a197810 */ /* 0x000fe40007ffe1ff */
[----:B------:R-:W-:-:S04]  /*1c10*/  SEL R11, R11, 0x12, P0 ;  /* 0x000000120b0b7807 */ /* 0x000fc80000000000 */
[----:B------:R-:W-:-:S13]  /*1c20*/  ISETP.GE.AND P0, PT, R25, R11, PT ;  /* 0x0000000b1900720c */ /* 0x000fda0003f06270 */
[----:B------:R-:W-:Y:S05]  /*1c30*/  @P0 BRA `(.L_x_77) ;  /* 0x0000000000980947 */ /* 0x000fea0003800000 */
[----:B------:R-:W0:Y:S01]  /*1c40*/  LDC.64 R12, c[0x0][0x358] ;  /* 0x0000d600ff0c7b82 */ /* 0x000e220000000a00 */
[C---:B------:R-:W-:Y:S01]  /*1c50*/  SHF.L.U64.HI R19, R16.reuse, 0xb, R17 ;  /* 0x0000000b10137819 */ /* 0x040fe20000010211 */
[----:B------:R-:W-:Y:S01]  /*1c60*/  BSSY.RECONVERGENT B3, `(.L_x_78) ;  /* 0x0000022000037945 */ /* 0x000fe20003800200 */
[----:B------:R-:W-:Y:S01]  /*1c70*/  IMAD.SHL.U32 R23, R16, 0x800, RZ ;  /* 0x0000080010177824 */ /* 0x000fe200078e00ff */
[----:B------:R-:W-:Y:S01]  /*1c80*/  IADD3 R22, PT, PT, RZ, -R10, -R11 ;  /* 0x8000000aff167210 */ /* 0x000fe20007ffe80b */
[----:B------:R-:W-:Y:S01]  /*1c90*/  IMAD.MOV.U32 R18, RZ, RZ, RZ ;  /* 0x000000ffff127224 */ /* 0x000fe200078e00ff */
[----:B------:R-:W-:Y:S02]  /*1ca0*/  CS2R R14, SRZ ;  /* 0x00000000000e7805 */ /* 0x000fe4000001ff00 */
[----:B------:R-:W-:-:S07]  /*1cb0*/  LOP3.LUT R19, R19, 0x80000000, RZ, 0xfc, !PT ;  /* 0x8000000013137812 */ /* 0x000fce00078efcff */
.L_x_79:
[----:B------:R-:W1:Y:S01]  /*1cc0*/  LDC.64 R16, c[0x4][0x18] ;  /* 0x01000600ff107b82 */ /* 0x000e620000000a00 */
[----:B0-----:R-:W-:Y:S02]  /*1cd0*/  R2UR UR6, R12 ;  /* 0x000000000c0672ca */ /* 0x001fe400000e0000 */
[----:B------:R-:W-:Y:S01]  /*1ce0*/  R2UR UR7, R13 ;  /* 0x000000000d0772ca */ /* 0x000fe200000e0000 */
[----:B-1----:R-:W-:-:S12]  /*1cf0*/  IMAD.WIDE R16, R25, 0x8, R16 ;  /* 0x0000000819107825 */ /* 0x002fd800078e0210 */
[----:B------:R-:W2:Y:S01]  /*1d00*/  LDG.E.64.CONSTANT R16, desc[UR6][R16.64] ;  /* 0x0000000610107981 */ /* 0x000ea2000c1e9b00 */
[----:B------:R-:W-:Y:S02]  /*1d10*/  VIADD R22, R22, 0x1 ;  /* 0x0000000116167836 */ /* 0x000fe40000000000 */
[----:B------:R-:W-:Y:S02]  /*1d20*/  VIADD R25, R25, 0x1 ;  /* 0x0000000119197836 */ /* 0x000fe40000000000 */
[----:B--2---:R-:W-:-:S04]  /*1d30*/  IMAD.WIDE.U32 R14, P2, R16, R23, R14 ;  /* 0x00000017100e7225 */ /* 0x004fc8000784000e */
[----:B------:R-:W-:Y:S02]  /*1d40*/  IMAD R27, R16, R19, RZ ;  /* 0x00000013101b7224 */ /* 0x000fe400078e02ff */
[CC--:B------:R-:W-:Y:S02]  /*1d50*/  IMAD R24, R17.reuse, R23.reuse, RZ ;  /* 0x0000001711187224 */ /* 0x0c0fe400078e02ff */
[----:B------:R-:W-:Y:S01]  /*1d60*/  IMAD.HI.U32 R29, R17, R23, RZ ;  /* 0x00000017111d7227 */ /* 0x000fe200078e00ff */
[----:B------:R-:W-:-:S03]  /*1d70*/  IADD3 R15, P0, PT, R27, R15, RZ ;  /* 0x0000000f1b0f7210 */ /* 0x000fc60007f1e0ff */
[----:B------:R-:W-:Y:S01]  /*1d80*/  IMAD R27, R18, 0x8, R1 ;  /* 0x00000008121b7824 */ /* 0x000fe200078e0201 */
[----:B------:R-:W-:Y:S01]  /*1d90*/  IADD3 R15, P1, PT, R24, R15, RZ ;  /* 0x0000000f180f7210 */ /* 0x000fe20007f3e0ff */
[----:B------:R-:W-:-:S04]  /*1da0*/  IMAD.HI.U32 R24, R16, R19, RZ ;  /* 0x0000001310187227 */ /* 0x000fc800078e00ff */
[----:B------:R-:W-:Y:S01]  /*1db0*/  IMAD.X R24, RZ, RZ, R24, P2 ;  /* 0x000000ffff187224 */ /* 0x000fe200010e0618 */
[----:B------:R0:W-:Y:S01]  /*1dc0*/  STL.64 [R27], R14 ;  /* 0x0000000e1b007387 */ /* 0x0001e20000100a00 */
[----:B------:R-:W-:-:S03]  /*1dd0*/  IMAD.HI.U32 R16, R17, R19, RZ ;  /* 0x0000001311107227 */ /* 0x000fc600078e00ff */
[----:B------:R-:W-:Y:S01]  /*1de0*/  IADD3.X R24, P0, PT, R29, R24, RZ, P0, !PT ;  /* 0x000000181d187210 */ /* 0x000fe2000071e4ff */
[----:B------:R-:W-:Y:S02]  /*1df0*/  IMAD R17, R17, R19, RZ ;  /* 0x0000001311117224 */ /* 0x000fe400078e02ff */
[----:B------:R-:W-:Y:S02]  /*1e00*/  VIADD R18, R18, 0x1 ;  /* 0x0000000112127836 */ /* 0x000fe40000000000 */
[----:B------:R-:W-:Y:S01]  /*1e10*/  IMAD.X R16, RZ, RZ, R16, P0 ;  /* 0x000000ffff107224 */ /* 0x000fe200000e0610 */
[----:B------:R-:W-:Y:S02]  /*1e20*/  ISETP.NE.AND P0, PT, R22, -0xf, PT ;  /* 0xfffffff11600780c */ /* 0x000fe40003f05270 */
[----:B------:R-:W-:-:S05]  /*1e30*/  IADD3.X R24, P1, PT, R17, R24, RZ, P1, !PT ;  /* 0x0000001811187210 */ /* 0x000fca0000f3e4ff */
[----:B------:R-:W-:Y:S02]  /*1e40*/  IMAD.X R17, RZ, RZ, R16, P1 ;  /* 0x000000ffff117224 */ /* 0x000fe400008e0610 */
[----:B0-----:R-:W-:Y:S02]  /*1e50*/  IMAD.MOV.U32 R14, RZ, RZ, R24 ;  /* 0x000000ffff0e7224 */ /* 0x001fe400078e0018 */
[----:B------:R-:W-:Y:S02]  /*1e60*/  IMAD.MOV.U32 R15, RZ, RZ, R17 ;  /* 0x000000ffff0f7224 */ /* 0x000fe400078e0011 */
[----:B------:R-:W-:Y:S05]  /*1e70*/  @P0 BRA `(.L_x_79) ;  /* 0xfffffffc00900947 */ /* 0x000fea000383ffff */
[----:B------:R-:W-:Y:S05]  /*1e80*/  BSYNC.RECONVERGENT B3 ;  /* 0x0000000000037941 */ /* 0x000fea0003800200 */
.L_x_78:
[----:B------:R-:W-:-:S07]  /*1e90*/  IMAD.MOV.U32 R25, RZ, RZ, R11 ;  /* 0x000000ffff197224 */ /* 0x000fce00078e000b */
.L_x_77:
[----:B------:R-:W-:Y:S05]  /*1ea0*/  BSYNC.RECONVERGENT B2 ;  /* 0x0000000000027941 */ /* 0x000fea0003800200 */
.L_x_76:
[----:B------:R-:W-:Y:S01]  /*1eb0*/  LOP3.LUT P0, R29, R8, 0x3f, RZ, 0xc0, !PT ;  /* 0x0000003f081d7812 */ /* 0x000fe2000780c0ff */
[----:B------:R-:W-:-:S04]  /*1ec0*/  IMAD.IADD R10, R10, 0x1, R25 ;  /* 0x000000010a0a7824 */ /* 0x000fc800078e0219 */
[----:B------:R-:W-:-:S05]  /*1ed0*/  IMAD.U32 R22, R10, 0x8, R1 ;  /* 0x000000080a167824 */ /* 0x000fca00078e0001 */
[----:B------:R0:W-:Y:S04]  /*1ee0*/  STL.64 [R22+-0x78], R14 ;  /* 0xffff880e16007387 */ /* 0x0001e80000100a00 */
[----:B------:R-:W2:Y:S04]  /*1ef0*/  @P0 LDL.64 R18, [R1+0x8] ;  /* 0x0000080001120983 */ /* 0x000ea80000100a00 */
[----:B------:R-:W3:Y:S04]  /*1f00*/  LDL.64 R12, [R1+0x10] ;  /* 0x00001000010c7983 */ /* 0x000ee80000100a00 */
[----:B------:R-:W4:Y:S01]  /*1f10*/  LDL.64 R10, [R1+0x18] ;  /* 0x00001800010a7983 */ /* 0x000f220000100a00 */
[----:B------:R-:W-:Y:S01]  /*1f20*/  @P0 LOP3.LUT R8, R29, 0x3f, RZ, 0x3c, !PT ;  /* 0x0000003f1d080812 */ /* 0x000fe200078e3cff */
[----:B------:R-:W-:Y:S01]  /*1f30*/  BSSY.RECONVERGENT B2, `(.L_x_80) ;  /* 0x0000034000027945 */ /* 0x000fe20003800200 */
[----:B--2---:R-:W-:-:S02]  /*1f40*/  @P0 SHF.R.U64 R17, R18, 0x1, R19 ;  /* 0x0000000112110819 */ /* 0x004fc40000001213 */
[----:B------:R-:W-:Y:S02]  /*1f50*/  @P0 SHF.R.U32.HI R19, RZ, 0x1, R19 ;  /* 0x00000001ff130819 */ /* 0x000fe40000011613 */
[CC--:B---3--:R-:W-:Y:S02]  /*1f60*/  @P0 SHF.L.U32 R23, R12.reuse, R29.reuse, RZ ;  /* 0x0000001d0c170219 */ /* 0x0c8fe400000006ff */
[----:B0-----:R-:W-:Y:S02]  /*1f70*/  @P0 SHF.R.U64 R14, R17, R8, R19 ;  /* 0x00000008110e0219 */ /* 0x001fe40000001213 */
[--C-:B------:R-:W-:Y:S02]  /*1f80*/  @P0 SHF.R.U32.HI R27, RZ, 0x1, R13.reuse ;  /* 0x00000001ff1b0819 */ /* 0x100fe4000001160d */
[C-C-:B------:R-:W-:Y:S02]  /*1f90*/  @P0 SHF.R.U64 R25, R12.reuse, 0x1, R13.reuse ;  /* 0x000000010c190819 */ /* 0x140fe4000000120d */
[----:B------:R-:W-:-:S02]  /*1fa0*/  @P0 SHF.L.U64.HI R16, R12, R29, R13 ;  /* 0x0000001d0c100219 */ /* 0x000fc4000001020d */
[----:B------:R-:W-:Y:S02]  /*1fb0*/  @P0 SHF.R.U32.HI R15, RZ, R8, R19 ;  /* 0x00000008ff0f0219 */ /* 0x000fe40000011613 */
[----:B------:R-:W-:Y:S02]  /*1fc0*/  @P0 LOP3.LUT R12, R23, R14, RZ, 0xfc, !PT ;  /* 0x0000000e170c0212 */ /* 0x000fe400078efcff */
[----:B----4-:R-:W-:Y:S02]  /*1fd0*/  @P0 SHF.L.U32 R17, R10, R29, RZ ;  /* 0x0000001d0a110219 */ /* 0x010fe400000006ff */
[----:B------:R-:W-:Y:S01]  /*1fe0*/  @P0 SHF.R.U64 R18, R25, R8, R27 ;  /* 0x0000000819120219 */ /* 0x000fe2000000121b */
[----:B------:R-:W-:Y:S01]  /*1ff0*/  IMAD.SHL.U32 R14, R12, 0x4, RZ ;  /* 0x000000040c0e7824 */ /* 0x000fe200078e00ff */
[----:B------:R-:W-:Y:S02]  /*2000*/  @P0 LOP3.LUT R13, R16, R15, RZ, 0xfc, !PT ;  /* 0x0000000f100d0212 */ /* 0x000fe400078efcff */
[----:B------:R-:W-:-:S02]  /*2010*/  @P0 SHF.L.U64.HI R29, R10, R29, R11 ;  /* 0x0000001d0a1d0219 */ /* 0x000fc4000001020b */
[----:B------:R-:W-:Y:S02]  /*2020*/  @P0 SHF.R.U32.HI R8, RZ, R8, R27 ;  /* 0x00000008ff080219 */ /* 0x000fe4000001161b */
[----:B------:R-:W-:Y:S02]  /*2030*/  @P0 LOP3.LUT R10, R17, R18, RZ, 0xfc, !PT ;  /* 0x00000012110a0212 */ /* 0x000fe400078efcff */
[----:B------:R-:W-:Y:S02]  /*2040*/  SHF.L.U64.HI R15, R12, 0x2, R13 ;  /* 0x000000020c0f7819 */ /* 0x000fe4000001020d */
[----:B------:R-:W-:Y:S02]  /*2050*/  @P0 LOP3.LUT R11, R29, R8, RZ, 0xfc, !PT ;  /* 0x000000081d0b0212 */ /* 0x000fe400078efcff */
[----:B------:R-:W-:Y:S02]  /*2060*/  SHF.L.W.U32.HI R13, R13, 0x2, R10 ;  /* 0x000000020d0d7819 */ /* 0x000fe40000010e0a */
[----:B------:R-:W-:-:S02]  /*2070*/  IADD3 RZ, P0, PT, RZ, -R14, RZ ;  /* 0x8000000effff7210 */ /* 0x000fc40007f1e0ff */
[----:B------:R-:W-:Y:S02]  /*2080*/  LOP3.LUT R8, RZ, R15, RZ, 0x33, !PT ;  /* 0x0000000fff087212 */ /* 0x000fe400078e33ff */
[----:B------:R-:W-:Y:S02]  /*2090*/  SHF.L.W.U32.HI R10, R10, 0x2, R11 ;  /* 0x000000020a0a7819 */ /* 0x000fe40000010e0b */
[----:B------:R-:W-:Y:S02]  /*20a0*/  LOP3.LUT R12, RZ, R13, RZ, 0x33, !PT ;  /* 0x0000000dff0c7212 */ /* 0x000fe400078e33ff */
[----:B------:R-:W-:Y:S02]  /*20b0*/  IADD3.X R16, P0, PT, RZ, R8, RZ, P0, !PT ;  /* 0x00000008ff107210 */ /* 0x000fe4000071e4ff */
[----:B------:R-:W-:Y:S02]  /*20c0*/  LOP3.LUT R8, RZ, R10, RZ, 0x33, !PT ;  /* 0x0000000aff087212 */ /* 0x000fe400078e33ff */
[----:B------:R-:W-:-:S02]  /*20d0*/  IADD3.X R12, P1, PT, RZ, R12, RZ, P0, !PT ;  /* 0x0000000cff0c7210 */ /* 0x000fc4000073e4ff */
[----:B------:R-:W-:-:S03]  /*20e0*/  ISETP.GT.U32.AND P2, PT, R13, -0x1, PT ;  /* 0xffffffff0d00780c */ /* 0x000fc60003f44070 */
[----:B------:R-:W-:Y:S01]  /*20f0*/  IMAD.X R17, RZ, RZ, R8, P1 ;  /* 0x000000ffff117224 */ /* 0x000fe200008e0608 */
[----:B------:R-:W-:-:S04]  /*2100*/  ISETP.GT.AND.EX P0, PT, R10, -0x1, PT, P2 ;  /* 0xffffffff0a00780c */ /* 0x000fc80003f04320 */
[----:B------:R-:W-:Y:S02]  /*2110*/  SEL R8, R10, R17, P0 ;  /* 0x000000110a087207 */ /* 0x000fe40000000000 */
[----:B------:R-:W-:Y:S02]  /*2120*/  SEL R13, R13, R12, P0 ;  /* 0x0000000c0d0d7207 */ /* 0x000fe40000000000 */
[----:B------:R-:W-:Y:S02]  /*2130*/  ISETP.NE.U32.AND P1, PT, R8, RZ, PT ;  /* 0x000000ff0800720c */ /* 0x000fe40003f25070 */
[----:B------:R-:W-:Y:S02]  /*2140*/  SEL R15, R15, R16, P0 ;  /* 0x000000100f0f7207 */ /* 0x000fe40000000000 */
[----:B------:R-:W-:Y:S01]  /*2150*/  SEL R17, R13, R8, !P1 ;  /* 0x000000080d117207 */ /* 0x000fe20004800000 */
[----:B------:R-:W-:-:S05]  /*2160*/  @!P0 IMAD.MOV R14, RZ, RZ, -R14 ;  /* 0x000000ffff0e8224 */ /* 0x000fca00078e0a0e */
[----:B------:R-:W0:Y:S02]  /*2170*/  FLO.U32 R17, R17 ;  /* 0x0000001100117300 */ /* 0x000e2400000e0000 */
[C---:B0-----:R-:W-:Y:S02]  /*2180*/  IADD3 R18, PT, PT, -R17.reuse, 0x1f, RZ ;  /* 0x0000001f11127810 */ /* 0x041fe40007ffe1ff */
[----:B------:R-:W-:-:S03]  /*2190*/  IADD3 R12, PT, PT, -R17, 0x3f, RZ ;  /* 0x0000003f110c7810 */ /* 0x000fc60007ffe1ff */
[----:B------:R-:W-:-:S05]  /*21a0*/  @P1 IMAD.MOV R12, RZ, RZ, R18 ;  /* 0x000000ffff0c1224 */ /* 0x000fca00078e0212 */
[----:B------:R-:W-:-:S13]  /*21b0*/  ISETP.NE.AND P1, PT, R12, RZ, PT ;  /* 0x000000ff0c00720c */ /* 0x000fda0003f25270 */
[----:B------:R-:W-:Y:S05]  /*21c0*/  @!P1 BRA `(.L_x_81) ;  /* 0x0000000000289947 */ /* 0x000fea0003800000 */
[--C-:B------:R-:W-:Y:S02]  /*21d0*/  SHF.R.U64 R16, R14, 0x1, R15.reuse ;  /* 0x000000010e107819 */ /* 0x100fe4000000120f */
[C---:B------:R-:W-:Y:S02]  /*21e0*/  LOP3.LUT R14, R12.reuse, 0x3f, RZ, 0xc0, !PT ;  /* 0x0000003f0c0e7812 */ /* 0x040fe400078ec0ff */
[----:B------:R-:W-:Y:S02]  /*21f0*/  SHF.R.U32.HI R18, RZ, 0x1, R15 ;  /* 0x00000001ff127819 */ /* 0x000fe4000001160f */
[----:B------:R-:W-:Y:S02]  /*2200*/  LOP3.LUT R15, R12, 0x3f, RZ, 0xc, !PT ;  /* 0x0000003f0c0f7812 */ /* 0x000fe400078e0cff */
[CC--:B------:R-:W-:Y:S02]  /*2210*/  SHF.L.U64.HI R17, R13.reuse, R14.reuse, R8 ;  /* 0x0000000e0d117219 */ /* 0x0c0fe40000010208 */
[----:B------:R-:W-:-:S02]  /*2220*/  SHF.L.U32 R14, R13, R14, RZ ;  /* 0x0000000e0d0e7219 */ /* 0x000fc400000006ff */
[-CC-:B------:R-:W-:Y:S02]  /*2230*/  SHF.R.U64 R13, R16, R15.reuse, R18.reuse ;  /* 0x0000000f100d7219 */ /* 0x180fe40000001212 */
[----:B------:R-:W-:Y:S02]  /*2240*/  SHF.R.U32.HI R8, RZ, R15, R18 ;  /* 0x0000000fff087219 */ /* 0x000fe40000011612 */
[----:B------:R-:W-:Y:S02]  /*2250*/  LOP3.LUT R13, R14, R13, RZ, 0xfc, !PT ;  /* 0x0000000d0e0d7212 */ /* 0x000fe400078efcff */
[----:B------:R-:W-:-:S07]  /*2260*/  LOP3.LUT R8, R17, R8, RZ, 0xfc, !PT ;  /* 0x0000000811087212 */ /* 0x000fce00078efcff */
.L_x_81:
[----:B------:R-:W-:Y:S05]  /*2270*/  BSYNC.RECONVERGENT B2 ;  /* 0x0000000000027941 */ /* 0x000fea0003800200 */
.L_x_80:
[----:B------:R-:W-:-:S04]  /*2280*/  IMAD.WIDE.U32 R16, R13, 0x2168c235, RZ ;  /* 0x2168c2350d107825 */ /* 0x000fc800078e00ff */
[----:B------:R-:W-:Y:S01]  /*2290*/  IMAD.MOV.U32 R14, RZ, RZ, R17 ;  /* 0x000000ffff0e7224 */ /* 0x000fe200078e0011 */
[----:B------:R-:W-:Y:S01]  /*22a0*/  IADD3 RZ, P1, PT, R16, R16, RZ ;  /* 0x0000001010ff7210 */ /* 0x000fe20007f3e0ff */
[----:B------:R-:W-:Y:S02]  /*22b0*/  IMAD.MOV.U32 R15, RZ, RZ, RZ ;  /* 0x000000ffff0f7224 */ /* 0x000fe400078e00ff */
[----:B------:R-:W-:Y:S02]  /*22c0*/  IMAD R17, R8, -0x36f0255e, RZ ;  /* 0xc90fdaa208117824 */ /* 0x000fe400078e02ff */
[----:B------:R-:W-:-:S04]  /*22d0*/  IMAD.WIDE.U32 R14, R13, -0x36f0255e, R14 ;  /* 0xc90fdaa20d0e7825 */ /* 0x000fc800078e000e */
[----:B------:R-:W-:-:S04]  /*22e0*/  IMAD.HI.U32 R13, R8, -0x36f0255e, RZ ;  /* 0xc90fdaa2080d7827 */ /* 0x000fc800078e00ff */
[----:B------:R-:W-:-:S04]  /*22f0*/  IMAD.WIDE.U32 R14, P2, R8, 0x2168c235, R14 ;  /* 0x2168c235080e7825 */ /* 0x000fc8000784000e */
[----:B------:R-:W-:Y:S01]  /*2300*/  IMAD.X R8, RZ, RZ, R13, P2 ;  /* 0x000000ffff087224 */ /* 0x000fe200010e060d */
[----:B------:R-:W-:Y:S02]  /*2310*/  IADD3 R13, P2, PT, R17, R15, RZ ;  /* 0x0000000f110d7210 */ /* 0x000fe40007f5e0ff */
[----:B------:R-:W-:Y:S02]  /*2320*/  IADD3.X RZ, P1, PT, R14, R14, RZ, P1, !PT ;  /* 0x0000000e0eff7210 */ /* 0x000fe40000f3e4ff */
[C---:B------:R-:W-:Y:S01]  /*2330*/  ISETP.GT.U32.AND P3, PT, R13.reuse, RZ, PT ;  /* 0x000000ff0d00720c */ /* 0x040fe20003f64070 */
[----:B------:R-:W-:Y:S01]  /*2340*/  IMAD.X R8, RZ, RZ, R8, P2 ;  /* 0x000000ffff087224 */ /* 0x000fe200010e0608 */
[----:B------:R-:W-:-:S04]  /*2350*/  IADD3.X R14, P2, PT, R13, R13, RZ, P1, !PT ;  /* 0x0000000d0d0e7210 */ /* 0x000fc80000f5e4ff */
[C---:B------:R-:W-:Y:S01]  /*2360*/  ISETP.GT.AND.EX P1, PT, R8.reuse, RZ, PT, P3 ;  /* 0x000000ff0800720c */ /* 0x040fe20003f24330 */
[----:B------:R-:W-:-:S03]  /*2370*/  IMAD.X R15, R8, 0x1, R8, P2 ;  /* 0x00000001080f7824 */ /* 0x000fc600010e0608 */
[----:B------:R-:W-:Y:S02]  /*2380*/  SEL R14, R14, R13, P1 ;  /* 0x0000000d0e0e7207 */ /* 0x000fe40000800000 */
[----:B------:R-:W-:Y:S02]  /*2390*/  SEL R13, R15, R8, P1 ;  /* 0x000000080f0d7207 */ /* 0x000fe40000800000 */
[----:B------:R-:W-:Y:S02]  /*23a0*/  IADD3 R16, P2, PT, R14, 0x1, RZ ;  /* 0x000000010e107810 */ /* 0x000fe40007f5e0ff */
[----:B------:R-:W-:Y:S02]  /*23b0*/  SEL R15, RZ, 0xffffffff, !P1 ;  /* 0xffffffffff0f7807 */ /* 0x000fe40004800000 */
[----:B------:R-:W-:Y:S01]  /*23c0*/  LOP3.LUT P1, R9, R9, 0x80000000, RZ, 0xc0, !PT ;  /* 0x8000000009097812 */ /* 0x000fe2000782c0ff */
[----:B------:R-:W-:Y:S02]  /*23d0*/  IMAD.X R13, RZ, RZ, R13, P2 ;  /* 0x000000ffff0d7224 */ /* 0x000fe400010e060d */
[----:B------:R-:W-:Y:S01]  /*23e0*/  IMAD.IADD R8, R15, 0x1, -R12 ;  /* 0x000000010f087824 */ /* 0x000fe200078e0a0c */
[----:B------:R-:W-:-:S02]  /*23f0*/  SHF.R.U32.HI R15, RZ, 0x1e, R11 ;  /* 0x0000001eff0f7819 */ /* 0x000fc4000001160b */
[----:B------:R-:W-:Y:S01]  /*2400*/  SHF.R.U64 R16, R16, 0xa, R13 ;  /* 0x0000000a10107819 */ /* 0x000fe2000000120d */
[----:B------:R-:W-:Y:S01]  /*2410*/  IMAD.SHL.U32 R8, R8, 0x100000, RZ ;  /* 0x0010000008087824 */ /* 0x000fe200078e00ff */
[----:B------:R-:W-:Y:S02]  /*2420*/  LEA.HI R10, R10, R15, RZ, 0x1 ;  /* 0x0000000f0a0a7211 */ /* 0x000fe400078f08ff */
[----:B------:R-:W-:Y:S02]  /*2430*/  IADD3 R16, P2, PT, R16, 0x1, RZ ;  /* 0x0000000110107810 */ /* 0x000fe40007f5e0ff */
[----:B------:R-:W-:Y:S01]  /*2440*/  @!P0 LOP3.LUT R9, R9, 0x80000000, RZ, 0x3c, !PT ;  /* 0x8000000009098812 */ /* 0x000fe200078e3cff */
[----:B------:R-:W-:Y:S01]  /*2450*/  @P1 IMAD.MOV R10, RZ, RZ, -R10 ;  /* 0x000000ffff0a1224 */ /* 0x000fe200078e0a0a */
[----:B------:R-:W-:-:S04]  /*2460*/  LEA.HI.X R13, R13, RZ, RZ, 0x16, P2 ;  /* 0x000000ff0d0d7211 */ /* 0x000fc800010fb4ff */
[--C-:B------:R-:W-:Y:S02]  /*2470*/  SHF.R.U64 R16, R16, 0x1, R13.reuse ;  /* 0x0000000110107819 */ /* 0x100fe4000000120d */
[----:B------:R-:W-:Y:S02]  /*2480*/  SHF.R.U32.HI R11, RZ, 0x1, R13 ;  /* 0x00000001ff0b7819 */ /* 0x000fe4000001160d */
[----:B------:R-:W-:-:S04]  /*2490*/  IADD3 R16, P2, P3, RZ, RZ, R16 ;  /* 0x000000ffff107210 */ /* 0x000fc80007b5e010 */
[----:B------:R-:W-:-:S04]  /*24a0*/  IADD3.X R8, PT, PT, R8, 0x3fe00000, R11, P2, P3 ;  /* 0x3fe0000008087810 */ /* 0x000fc800017e640b */
[----:B------:R-:W-:-:S07]  /*24b0*/  LOP3.LUT R17, R8, R9, RZ, 0xfc, !PT ;  /* 0x0000000908117212 */ /* 0x000fce00078efcff */
.L_x_75:
[----:B------:R-:W-:Y:S02]  /*24c0*/  IMAD.MOV.U32 R8, RZ, RZ, R4 ;  /* 0x000000ffff087224 */ /* 0x000fe400078e0004 */
[----:B------:R-:W-:-:S04]  /*24d0*/  IMAD.MOV.U32 R9, RZ, RZ, 0x0 ;  /* 0x00000000ff097424 */ /* 0x000fc800078e00ff */
[----:B------:R-:W-:Y:S05]  /*24e0*/  RET.REL.NODEC R8 `(_Z9calc_termPdS_i) ;  /* 0xffffffd808c47950 */ /* 0x000fea0003c3ffff */
.L_x_82:
        /* <DEDUP_REMOVED lines=9> */
.L_x_85:


//--------------------- .nv.global.init           --------------------------
	.section	.nv.global.init,"aw",@progbits
	.align	16
.nv.global.init:
	.type		__cudart_sin_cos_coeffs,@object
	.size		__cudart_sin_cos_coeffs,(__cudart_i2opi_d - __cudart_sin_cos_coeffs)
__cudart_sin_cos_coeffs:
        /*0000*/ 	.byte	0x46, 0xd2, 0xb0, 0x2c, 0xf1, 0xe5, 0x5a, 0xbe, 0x92, 0xe3, 0xac, 0x69, 0xe3, 0x1d, 0xc7, 0x3e
        /*0010*/ 	.byte	0xa1, 0x62, 0xdb, 0x19, 0xa0, 0x01, 0x2a, 0xbf, 0x18, 0x08, 0x11, 0x11, 0x11, 0x11, 0x81, 0x3f
        /*0020*/ 	.byte	0x54, 0x55, 0x55, 0x55, 0x55, 0x55, 0xc5, 0xbf, 0x00, 0x00, 0x00, 0x00, 0x00, 0x00, 0x00, 0x00
        /*0030*/ 	.byte	0x00, 0x00, 0x00, 0x00, 0x00, 0x00, 0x00, 0x00, 0x64, 0x81, 0xfd, 0x20, 0x83, 0xff, 0xa8, 0xbd
        /*0040*/ 	.byte	0x28, 0x85, 0xef, 0xc1, 0xa7, 0xee, 0x21, 0x3e, 0xd9, 0xe6, 0x06, 0x8e, 0x4f, 0x7e, 0x92, 0xbe
        /*0050*/ 	.byte	0xe9, 0xbc, 0xdd, 0x19, 0xa0, 0x01, 0xfa, 0x3e, 0x47, 0x5d, 0xc1, 0x16, 0x6c, 0xc1, 0x56, 0xbf
        /*0060*/ 	.byte	0x51, 0x55, 0x55, 0x55, 0x55, 0x55, 0xa5, 0x3f, 0x00, 0x00, 0x00, 0x00, 0x00, 0x00, 0xe0, 0xbf
        /*0070*/ 	.byte	0x00, 0x00, 0x00, 0x00, 0x00, 0x00, 0xf0, 0x3f, 0x00, 0x00, 0x00, 0x00, 0x00, 0x00, 0x00, 0x00
	.type		__cudart_i2opi_d,@object
	.size		__cudart_i2opi_d,($str$1 - __cudart_i2opi_d)
__cudart_i2opi_d:
        /* <DEDUP_REMOVED lines=9> */
	.type		$str$1,@object
	.size		$str$1,($str$2 - $str$1)
$str$1:
        /*0110*/ 	.byte	0x0a, 0x00
	.type		$str$2,@object
	.size		$str$2,($str - $str$2)
$str$2:
        /*0112*/ 	.byte	0x0a, 0x0a, 0x00
	.type		$str,@object
	.size		$str,(.L_0 - $str)
$str:
        /*0115*/ 	.byte	0x25, 0x66, 0x20, 0x00
.L_0:


//--------------------- .nv.shared.reserved.0     --------------------------
	.section	.nv.shared.reserved.0,"aw",@nobits
	.weak		__nv_reservedSMEM_offset_0_alias
	.size		__nv_reservedSMEM_offset_0_alias, 0, 64
	.other		__nv_reservedSMEM_offset_0_alias,@"STO_CUDA_RESERVED_SHARED STV_DEFAULT"
__nv_reservedSMEM_offset_0_alias:
	.zero		0
	.zero		64


//--------------------- .nv.constant0._Z9def_functPdS_i --------------------------
	.section	.nv.constant0._Z9def_functPdS_i,"a",@progbits
	.sectionflags	@""
	.align	4
.nv.constant0._Z9def_functPdS_i:
	.zero		916


//--------------------- .nv.constant0._Z10print_gridPdii --------------------------
	.section	.nv.constant0._Z10print_gridPdii,"a",@progbits
	.sectionflags	@""
	.align	4
.nv.constant0._Z10print_gridPdii:
	.zero		912


//--------------------- .nv.constant0._Z9calc_termPdS_i --------------------------
	.section	.nv.constant0._Z9calc_termPdS_i,"a",@progbits
	.sectionflags	@""
	.align	4
.nv.constant0._Z9calc_termPdS_i:
	.zero		916


//--------------------- SYMBOLS --------------------------

	.type		.nv.reservedSmem.offset0,@object
	.size		.nv.reservedSmem.offset0,0x4
	.type		vprintf,@function
